//
// Generated by NVIDIA NVVM Compiler
//
// Compiler Build ID: CL-36424714
// Cuda compilation tools, release 13.0, V13.0.88
// Based on NVVM 20.0.0
//

.version 9.0
.target sm_100
.address_size 64

	// .globl	_Z9intit_rngP17curandStateXORWOWj
.global .align 4 .b8 precalc_xorwow_matrix[102400];
.global .align 4 .b8 precalc_xorwow_offset_matrix[102400];
.global .align 4 .b8 mrg32k3aM1[2304];
.global .align 4 .b8 mrg32k3aM2[2304];
.global .align 4 .b8 mrg32k3aM1SubSeq[2016];
.global .align 4 .b8 mrg32k3aM2SubSeq[2016];
.global .align 4 .b8 mrg32k3aM1Seq[2304];
.global .align 4 .b8 mrg32k3aM2Seq[2304];
.const .align 8 .b8 __cr_lgamma_table[72];

.visible .entry _Z9intit_rngP17curandStateXORWOWj(
	.param .u64 .ptr .align 1 _Z9intit_rngP17curandStateXORWOWj_param_0,
	.param .u32 _Z9intit_rngP17curandStateXORWOWj_param_1
)
{
	.reg .pred 	%p<24>;
	.reg .b32 	%r<409>;
	.reg .b64 	%rd<18>;

	ld.param.u64 	%rd8, [_Z9intit_rngP17curandStateXORWOWj_param_0];
	ld.param.u32 	%r182, [_Z9intit_rngP17curandStateXORWOWj_param_1];
	cvta.to.global.u64 	%rd9, %rd8;
	mov.u32 	%r183, %ctaid.x;
	mov.u32 	%r184, %ntid.x;
	mov.u32 	%r185, %tid.x;
	mad.lo.s32 	%r186, %r183, %r184, %r185;
	cvt.u64.u32 	%rd17, %r186;
	mul.wide.u32 	%rd10, %r186, 48;
	add.s64 	%rd2, %rd9, %rd10;
	xor.b32  	%r187, %r182, -1429050551;
	mul.lo.s32 	%r188, %r187, 1099087573;
	add.s32 	%r189, %r188, -638133224;
	add.s32 	%r190, %r188, 123456789;
	st.global.v2.u32 	[%rd2], {%r189, %r190};
	xor.b32  	%r191, %r188, 362436069;
	mov.b32 	%r192, -123459836;
	st.global.v2.u32 	[%rd2+8], {%r191, %r192};
	add.s32 	%r193, %r188, 5783321;
	mov.b32 	%r194, -589760388;
	st.global.v2.u32 	[%rd2+16], {%r194, %r193};
	setp.eq.s32 	%p1, %r186, 0;
	@%p1 bra 	$L__BB0_42;
	mov.b32 	%r315, 0;
	mov.u64 	%rd12, precalc_xorwow_matrix;
$L__BB0_2:
	and.b64  	%rd4, %rd17, 3;
	setp.eq.s64 	%p2, %rd4, 0;
	@%p2 bra 	$L__BB0_41;
	mul.wide.u32 	%rd11, %r315, 3200;
	add.s64 	%rd5, %rd12, %rd11;
	cvt.u32.u64 	%r2, %rd4;
	mov.b32 	%r316, 0;
$L__BB0_4:
	mov.b32 	%r329, 0;
	mov.u32 	%r330, %r329;
	mov.u32 	%r331, %r329;
	mov.u32 	%r332, %r329;
	mov.u32 	%r333, %r329;
	mov.u32 	%r322, %r329;
$L__BB0_5:
	mul.wide.u32 	%rd13, %r322, 4;
	add.s64 	%rd14, %rd2, %rd13;
	ld.global.u32 	%r10, [%rd14+4];
	shl.b32 	%r11, %r322, 5;
	mov.b32 	%r328, 0;
$L__BB0_6:
	.pragma "nounroll";
	shr.u32 	%r199, %r10, %r328;
	and.b32  	%r200, %r199, 1;
	setp.eq.b32 	%p3, %r200, 1;
	not.pred 	%p4, %p3;
	add.s32 	%r201, %r11, %r328;
	mul.lo.s32 	%r202, %r201, 5;
	mul.wide.u32 	%rd15, %r202, 4;
	add.s64 	%rd6, %rd5, %rd15;
	@%p4 bra 	$L__BB0_8;
	ld.global.u32 	%r203, [%rd6];
	xor.b32  	%r333, %r333, %r203;
	ld.global.u32 	%r204, [%rd6+4];
	xor.b32  	%r332, %r332, %r204;
	ld.global.u32 	%r205, [%rd6+8];
	xor.b32  	%r331, %r331, %r205;
	ld.global.u32 	%r206, [%rd6+12];
	xor.b32  	%r330, %r330, %r206;
	ld.global.u32 	%r207, [%rd6+16];
	xor.b32  	%r329, %r329, %r207;
$L__BB0_8:
	and.b32  	%r209, %r199, 2;
	setp.eq.s32 	%p5, %r209, 0;
	@%p5 bra 	$L__BB0_10;
	ld.global.u32 	%r210, [%rd6+20];
	xor.b32  	%r333, %r333, %r210;
	ld.global.u32 	%r211, [%rd6+24];
	xor.b32  	%r332, %r332, %r211;
	ld.global.u32 	%r212, [%rd6+28];
	xor.b32  	%r331, %r331, %r212;
	ld.global.u32 	%r213, [%rd6+32];
	xor.b32  	%r330, %r330, %r213;
	ld.global.u32 	%r214, [%rd6+36];
	xor.b32  	%r329, %r329, %r214;
$L__BB0_10:
	and.b32  	%r216, %r199, 4;
	setp.eq.s32 	%p6, %r216, 0;
	@%p6 bra 	$L__BB0_12;
	ld.global.u32 	%r217, [%rd6+40];
	xor.b32  	%r333, %r333, %r217;
	ld.global.u32 	%r218, [%rd6+44];
	xor.b32  	%r332, %r332, %r218;
	ld.global.u32 	%r219, [%rd6+48];
	xor.b32  	%r331, %r331, %r219;
	ld.global.u32 	%r220, [%rd6+52];
	xor.b32  	%r330, %r330, %r220;
	ld.global.u32 	%r221, [%rd6+56];
	xor.b32  	%r329, %r329, %r221;
$L__BB0_12:
	and.b32  	%r223, %r199, 8;
	setp.eq.s32 	%p7, %r223, 0;
	@%p7 bra 	$L__BB0_14;
	ld.global.u32 	%r224, [%rd6+60];
	xor.b32  	%r333, %r333, %r224;
	ld.global.u32 	%r225, [%rd6+64];
	xor.b32  	%r332, %r332, %r225;
	ld.global.u32 	%r226, [%rd6+68];
	xor.b32  	%r331, %r331, %r226;
	ld.global.u32 	%r227, [%rd6+72];
	xor.b32  	%r330, %r330, %r227;
	ld.global.u32 	%r228, [%rd6+76];
	xor.b32  	%r329, %r329, %r228;
$L__BB0_14:
	and.b32  	%r230, %r199, 16;
	setp.eq.s32 	%p8, %r230, 0;
	@%p8 bra 	$L__BB0_16;
	ld.global.u32 	%r231, [%rd6+80];
	xor.b32  	%r333, %r333, %r231;
	ld.global.u32 	%r232, [%rd6+84];
	xor.b32  	%r332, %r332, %r232;
	ld.global.u32 	%r233, [%rd6+88];
	xor.b32  	%r331, %r331, %r233;
	ld.global.u32 	%r234, [%rd6+92];
	xor.b32  	%r330, %r330, %r234;
	ld.global.u32 	%r235, [%rd6+96];
	xor.b32  	%r329, %r329, %r235;
$L__BB0_16:
	and.b32  	%r237, %r199, 32;
	setp.eq.s32 	%p9, %r237, 0;
	@%p9 bra 	$L__BB0_18;
	ld.global.u32 	%r238, [%rd6+100];
	xor.b32  	%r333, %r333, %r238;
	ld.global.u32 	%r239, [%rd6+104];
	xor.b32  	%r332, %r332, %r239;
	ld.global.u32 	%r240, [%rd6+108];
	xor.b32  	%r331, %r331, %r240;
	ld.global.u32 	%r241, [%rd6+112];
	xor.b32  	%r330, %r330, %r241;
	ld.global.u32 	%r242, [%rd6+116];
	xor.b32  	%r329, %r329, %r242;
$L__BB0_18:
	and.b32  	%r244, %r199, 64;
	setp.eq.s32 	%p10, %r244, 0;
	@%p10 bra 	$L__BB0_20;
	ld.global.u32 	%r245, [%rd6+120];
	xor.b32  	%r333, %r333, %r245;
	ld.global.u32 	%r246, [%rd6+124];
	xor.b32  	%r332, %r332, %r246;
	ld.global.u32 	%r247, [%rd6+128];
	xor.b32  	%r331, %r331, %r247;
	ld.global.u32 	%r248, [%rd6+132];
	xor.b32  	%r330, %r330, %r248;
	ld.global.u32 	%r249, [%rd6+136];
	xor.b32  	%r329, %r329, %r249;
$L__BB0_20:
	and.b32  	%r251, %r199, 128;
	setp.eq.s32 	%p11, %r251, 0;
	@%p11 bra 	$L__BB0_22;
	ld.global.u32 	%r252, [%rd6+140];
	xor.b32  	%r333, %r333, %r252;
	ld.global.u32 	%r253, [%rd6+144];
	xor.b32  	%r332, %r332, %r253;
	ld.global.u32 	%r254, [%rd6+148];
	xor.b32  	%r331, %r331, %r254;
	ld.global.u32 	%r255, [%rd6+152];
	xor.b32  	%r330, %r330, %r255;
	ld.global.u32 	%r256, [%rd6+156];
	xor.b32  	%r329, %r329, %r256;
$L__BB0_22:
	and.b32  	%r258, %r199, 256;
	setp.eq.s32 	%p12, %r258, 0;
	@%p12 bra 	$L__BB0_24;
	ld.global.u32 	%r259, [%rd6+160];
	xor.b32  	%r333, %r333, %r259;
	ld.global.u32 	%r260, [%rd6+164];
	xor.b32  	%r332, %r332, %r260;
	ld.global.u32 	%r261, [%rd6+168];
	xor.b32  	%r331, %r331, %r261;
	ld.global.u32 	%r262, [%rd6+172];
	xor.b32  	%r330, %r330, %r262;
	ld.global.u32 	%r263, [%rd6+176];
	xor.b32  	%r329, %r329, %r263;
$L__BB0_24:
	and.b32  	%r265, %r199, 512;
	setp.eq.s32 	%p13, %r265, 0;
	@%p13 bra 	$L__BB0_26;
	ld.global.u32 	%r266, [%rd6+180];
	xor.b32  	%r333, %r333, %r266;
	ld.global.u32 	%r267, [%rd6+184];
	xor.b32  	%r332, %r332, %r267;
	ld.global.u32 	%r268, [%rd6+188];
	xor.b32  	%r331, %r331, %r268;
	ld.global.u32 	%r269, [%rd6+192];
	xor.b32  	%r330, %r330, %r269;
	ld.global.u32 	%r270, [%rd6+196];
	xor.b32  	%r329, %r329, %r270;
$L__BB0_26:
	and.b32  	%r272, %r199, 1024;
	setp.eq.s32 	%p14, %r272, 0;
	@%p14 bra 	$L__BB0_28;
	ld.global.u32 	%r273, [%rd6+200];
	xor.b32  	%r333, %r333, %r273;
	ld.global.u32 	%r274, [%rd6+204];
	xor.b32  	%r332, %r332, %r274;
	ld.global.u32 	%r275, [%rd6+208];
	xor.b32  	%r331, %r331, %r275;
	ld.global.u32 	%r276, [%rd6+212];
	xor.b32  	%r330, %r330, %r276;
	ld.global.u32 	%r277, [%rd6+216];
	xor.b32  	%r329, %r329, %r277;
$L__BB0_28:
	and.b32  	%r279, %r199, 2048;
	setp.eq.s32 	%p15, %r279, 0;
	@%p15 bra 	$L__BB0_30;
	ld.global.u32 	%r280, [%rd6+220];
	xor.b32  	%r333, %r333, %r280;
	ld.global.u32 	%r281, [%rd6+224];
	xor.b32  	%r332, %r332, %r281;
	ld.global.u32 	%r282, [%rd6+228];
	xor.b32  	%r331, %r331, %r282;
	ld.global.u32 	%r283, [%rd6+232];
	xor.b32  	%r330, %r330, %r283;
	ld.global.u32 	%r284, [%rd6+236];
	xor.b32  	%r329, %r329, %r284;
$L__BB0_30:
	and.b32  	%r286, %r199, 4096;
	setp.eq.s32 	%p16, %r286, 0;
	@%p16 bra 	$L__BB0_32;
	ld.global.u32 	%r287, [%rd6+240];
	xor.b32  	%r333, %r333, %r287;
	ld.global.u32 	%r288, [%rd6+244];
	xor.b32  	%r332, %r332, %r288;
	ld.global.u32 	%r289, [%rd6+248];
	xor.b32  	%r331, %r331, %r289;
	ld.global.u32 	%r290, [%rd6+252];
	xor.b32  	%r330, %r330, %r290;
	ld.global.u32 	%r291, [%rd6+256];
	xor.b32  	%r329, %r329, %r291;
$L__BB0_32:
	and.b32  	%r293, %r199, 8192;
	setp.eq.s32 	%p17, %r293, 0;
	@%p17 bra 	$L__BB0_34;
	ld.global.u32 	%r294, [%rd6+260];
	xor.b32  	%r333, %r333, %r294;
	ld.global.u32 	%r295, [%rd6+264];
	xor.b32  	%r332, %r332, %r295;
	ld.global.u32 	%r296, [%rd6+268];
	xor.b32  	%r331, %r331, %r296;
	ld.global.u32 	%r297, [%rd6+272];
	xor.b32  	%r330, %r330, %r297;
	ld.global.u32 	%r298, [%rd6+276];
	xor.b32  	%r329, %r329, %r298;
$L__BB0_34:
	and.b32  	%r300, %r199, 16384;
	setp.eq.s32 	%p18, %r300, 0;
	@%p18 bra 	$L__BB0_36;
	ld.global.u32 	%r301, [%rd6+280];
	xor.b32  	%r333, %r333, %r301;
	ld.global.u32 	%r302, [%rd6+284];
	xor.b32  	%r332, %r332, %r302;
	ld.global.u32 	%r303, [%rd6+288];
	xor.b32  	%r331, %r331, %r303;
	ld.global.u32 	%r304, [%rd6+292];
	xor.b32  	%r330, %r330, %r304;
	ld.global.u32 	%r305, [%rd6+296];
	xor.b32  	%r329, %r329, %r305;
$L__BB0_36:
	and.b32  	%r307, %r199, 32768;
	setp.eq.s32 	%p19, %r307, 0;
	@%p19 bra 	$L__BB0_38;
	ld.global.u32 	%r308, [%rd6+300];
	xor.b32  	%r333, %r333, %r308;
	ld.global.u32 	%r309, [%rd6+304];
	xor.b32  	%r332, %r332, %r309;
	ld.global.u32 	%r310, [%rd6+308];
	xor.b32  	%r331, %r331, %r310;
	ld.global.u32 	%r311, [%rd6+312];
	xor.b32  	%r330, %r330, %r311;
	ld.global.u32 	%r312, [%rd6+316];
	xor.b32  	%r329, %r329, %r312;
$L__BB0_38:
	add.s32 	%r328, %r328, 16;
	setp.ne.s32 	%p20, %r328, 32;
	@%p20 bra 	$L__BB0_6;
	mad.lo.s32 	%r313, %r322, -31, %r11;
	add.s32 	%r322, %r313, 1;
	setp.ne.s32 	%p21, %r322, 5;
	@%p21 bra 	$L__BB0_5;
	st.global.u32 	[%rd2+4], %r333;
	st.global.u32 	[%rd2+8], %r332;
	st.global.u32 	[%rd2+12], %r331;
	st.global.u32 	[%rd2+16], %r330;
	st.global.u32 	[%rd2+20], %r329;
	add.s32 	%r316, %r316, 1;
	setp.lt.u32 	%p22, %r316, %r2;
	@%p22 bra 	$L__BB0_4;
$L__BB0_41:
	shr.u64 	%rd7, %rd17, 2;
	add.s32 	%r315, %r315, 1;
	setp.gt.u64 	%p23, %rd17, 3;
	mov.u64 	%rd17, %rd7;
	@%p23 bra 	$L__BB0_2;
$L__BB0_42:
	mov.b32 	%r314, 0;
	st.global.v2.u32 	[%rd2+24], {%r314, %r314};
	st.global.u32 	[%rd2+32], %r314;
	mov.b64 	%rd16, 0;
	st.global.u64 	[%rd2+40], %rd16;
	ret;

}
	// .globl	_Z12compute_moveP7_resultP17curandStateXORWOWP5_sitePjjf
.visible .entry _Z12compute_moveP7_resultP17curandStateXORWOWP5_sitePjjf(
	.param .u64 .ptr .align 1 _Z12compute_moveP7_resultP17curandStateXORWOWP5_sitePjjf_param_0,
	.param .u64 .ptr .align 1 _Z12compute_moveP7_resultP17curandStateXORWOWP5_sitePjjf_param_1,
	.param .u64 .ptr .align 1 _Z12compute_moveP7_resultP17curandStateXORWOWP5_sitePjjf_param_2,
	.param .u64 .ptr .align 1 _Z12compute_moveP7_resultP17curandStateXORWOWP5_sitePjjf_param_3,
	.param .u32 _Z12compute_moveP7_resultP17curandStateXORWOWP5_sitePjjf_param_4,
	.param .f32 _Z12compute_moveP7_resultP17curandStateXORWOWP5_sitePjjf_param_5
)
{
	.reg .pred 	%p<13>;
	.reg .b32 	%r<93>;
	.reg .b32 	%f<268>;
	.reg .b64 	%rd<36>;

	ld.param.u64 	%rd11, [_Z12compute_moveP7_resultP17curandStateXORWOWP5_sitePjjf_param_1];
	ld.param.u64 	%rd12, [_Z12compute_moveP7_resultP17curandStateXORWOWP5_sitePjjf_param_2];
	ld.param.u32 	%r27, [_Z12compute_moveP7_resultP17curandStateXORWOWP5_sitePjjf_param_4];
	cvta.to.global.u64 	%rd1, %rd12;
	cvta.to.global.u64 	%rd13, %rd11;
	mov.u32 	%r29, %ctaid.x;
	mov.u32 	%r30, %ntid.x;
	mov.u32 	%r31, %tid.x;
	mad.lo.s32 	%r1, %r29, %r30, %r31;
	mul.wide.u32 	%rd14, %r1, 48;
	add.s64 	%rd2, %rd13, %rd14;
	ld.global.v2.u32 	{%r2, %r32}, [%rd2];
	shr.u32 	%r33, %r32, 2;
	xor.b32  	%r34, %r33, %r32;
	ld.global.v2.u32 	{%r35, %r36}, [%rd2+8];
	ld.global.v2.u32 	{%r37, %r3}, [%rd2+16];
	st.global.v2.u32 	[%rd2+8], {%r36, %r37};
	shl.b32 	%r38, %r3, 4;
	shl.b32 	%r39, %r34, 1;
	xor.b32  	%r40, %r39, %r38;
	xor.b32  	%r41, %r40, %r34;
	xor.b32  	%r4, %r41, %r3;
	st.global.v2.u32 	[%rd2+16], {%r3, %r4};
	add.s32 	%r42, %r2, 362437;
	st.global.v2.u32 	[%rd2], {%r42, %r35};
	add.s32 	%r43, %r4, %r42;
	rem.u32 	%r5, %r43, %r27;
	mul.wide.u32 	%rd15, %r5, 16;
	add.s64 	%rd16, %rd1, %rd15;
	ld.global.f32 	%f1, [%rd16];
	ld.global.f32 	%f2, [%rd16+4];
	ld.global.f32 	%f3, [%rd16+8];
	ld.global.u32 	%r6, [%rd16+12];
	shr.u32 	%r44, %r35, 2;
	xor.b32  	%r45, %r44, %r35;
	shl.b32 	%r46, %r4, 4;
	shl.b32 	%r47, %r45, 1;
	xor.b32  	%r48, %r47, %r46;
	xor.b32  	%r49, %r48, %r45;
	xor.b32  	%r7, %r49, %r4;
	add.s32 	%r50, %r2, %r7;
	add.s32 	%r51, %r50, 724874;
	cvt.rn.f32.u32 	%f48, %r51;
	fma.rn.f32 	%f4, %f48, 0f2F800000, 0f2F000000;
	shr.u32 	%r52, %r36, 2;
	xor.b32  	%r53, %r52, %r36;
	shl.b32 	%r54, %r7, 4;
	shl.b32 	%r55, %r53, 1;
	xor.b32  	%r56, %r55, %r54;
	xor.b32  	%r57, %r56, %r53;
	xor.b32  	%r8, %r57, %r7;
	add.s32 	%r58, %r2, %r8;
	add.s32 	%r59, %r58, 1087311;
	cvt.rn.f32.u32 	%f49, %r59;
	fma.rn.f32 	%f5, %f49, 0f2F800000, 0f2F000000;
	shr.u32 	%r60, %r37, 2;
	xor.b32  	%r61, %r60, %r37;
	st.global.v2.u32 	[%rd2+8], {%r4, %r7};
	shl.b32 	%r62, %r8, 4;
	shl.b32 	%r63, %r61, 1;
	xor.b32  	%r64, %r63, %r62;
	xor.b32  	%r65, %r64, %r61;
	xor.b32  	%r9, %r65, %r8;
	st.global.v2.u32 	[%rd2+16], {%r8, %r9};
	add.s32 	%r66, %r2, 1449748;
	st.global.v2.u32 	[%rd2], {%r66, %r3};
	add.s32 	%r67, %r9, %r66;
	cvt.rn.f32.u32 	%f50, %r67;
	fma.rn.f32 	%f6, %f50, 0f2F800000, 0f2F000000;
	setp.eq.s32 	%p1, %r5, 0;
	mov.b32 	%r89, 0;
	@%p1 bra 	$L__BB1_2;
	add.s32 	%r68, %r5, -1;
	mul.wide.u32 	%rd17, %r68, 16;
	add.s64 	%rd18, %rd1, %rd17;
	ld.global.u32 	%r89, [%rd18+12];
$L__BB1_2:
	setp.ge.u32 	%p2, %r89, %r6;
	mov.f32 	%f265, 0f00000000;
	mov.f32 	%f266, %f265;
	mov.f32 	%f267, %f265;
	@%p2 bra 	$L__BB1_15;
	sub.s32 	%r12, %r6, %r89;
	sub.s32 	%r69, %r89, %r6;
	setp.gt.u32 	%p3, %r69, -16;
	mov.f32 	%f267, 0f00000000;
	mov.f32 	%f266, %f267;
	mov.f32 	%f265, %f267;
	@%p3 bra 	$L__BB1_6;
	and.b32  	%r70, %r12, -16;
	neg.s32 	%r87, %r70;
	mul.wide.u32 	%rd19, %r89, 16;
	add.s64 	%rd20, %rd19, %rd1;
	add.s64 	%rd34, %rd20, 128;
	mov.f32 	%f267, 0f00000000;
$L__BB1_5:
	.pragma "nounroll";
	ld.global.f32 	%f55, [%rd34+-128];
	ld.global.f32 	%f56, [%rd34+-124];
	ld.global.f32 	%f57, [%rd34+-120];
	add.f32 	%f58, %f265, %f55;
	add.f32 	%f59, %f266, %f56;
	add.f32 	%f60, %f267, %f57;
	ld.global.f32 	%f61, [%rd34+-112];
	ld.global.f32 	%f62, [%rd34+-108];
	ld.global.f32 	%f63, [%rd34+-104];
	add.f32 	%f64, %f58, %f61;
	add.f32 	%f65, %f59, %f62;
	add.f32 	%f66, %f60, %f63;
	ld.global.f32 	%f67, [%rd34+-96];
	ld.global.f32 	%f68, [%rd34+-92];
	ld.global.f32 	%f69, [%rd34+-88];
	add.f32 	%f70, %f64, %f67;
	add.f32 	%f71, %f65, %f68;
	add.f32 	%f72, %f66, %f69;
	ld.global.f32 	%f73, [%rd34+-80];
	ld.global.f32 	%f74, [%rd34+-76];
	ld.global.f32 	%f75, [%rd34+-72];
	add.f32 	%f76, %f70, %f73;
	add.f32 	%f77, %f71, %f74;
	add.f32 	%f78, %f72, %f75;
	ld.global.f32 	%f79, [%rd34+-64];
	ld.global.f32 	%f80, [%rd34+-60];
	ld.global.f32 	%f81, [%rd34+-56];
	add.f32 	%f82, %f76, %f79;
	add.f32 	%f83, %f77, %f80;
	add.f32 	%f84, %f78, %f81;
	ld.global.f32 	%f85, [%rd34+-48];
	ld.global.f32 	%f86, [%rd34+-44];
	ld.global.f32 	%f87, [%rd34+-40];
	add.f32 	%f88, %f82, %f85;
	add.f32 	%f89, %f83, %f86;
	add.f32 	%f90, %f84, %f87;
	ld.global.f32 	%f91, [%rd34+-32];
	ld.global.f32 	%f92, [%rd34+-28];
	ld.global.f32 	%f93, [%rd34+-24];
	add.f32 	%f94, %f88, %f91;
	add.f32 	%f95, %f89, %f92;
	add.f32 	%f96, %f90, %f93;
	ld.global.f32 	%f97, [%rd34+-16];
	ld.global.f32 	%f98, [%rd34+-12];
	ld.global.f32 	%f99, [%rd34+-8];
	add.f32 	%f100, %f94, %f97;
	add.f32 	%f101, %f95, %f98;
	add.f32 	%f102, %f96, %f99;
	ld.global.f32 	%f103, [%rd34];
	ld.global.f32 	%f104, [%rd34+4];
	ld.global.f32 	%f105, [%rd34+8];
	add.f32 	%f106, %f100, %f103;
	add.f32 	%f107, %f101, %f104;
	add.f32 	%f108, %f102, %f105;
	ld.global.f32 	%f109, [%rd34+16];
	ld.global.f32 	%f110, [%rd34+20];
	ld.global.f32 	%f111, [%rd34+24];
	add.f32 	%f112, %f106, %f109;
	add.f32 	%f113, %f107, %f110;
	add.f32 	%f114, %f108, %f111;
	ld.global.f32 	%f115, [%rd34+32];
	ld.global.f32 	%f116, [%rd34+36];
	ld.global.f32 	%f117, [%rd34+40];
	add.f32 	%f118, %f112, %f115;
	add.f32 	%f119, %f113, %f116;
	add.f32 	%f120, %f114, %f117;
	ld.global.f32 	%f121, [%rd34+48];
	ld.global.f32 	%f122, [%rd34+52];
	ld.global.f32 	%f123, [%rd34+56];
	add.f32 	%f124, %f118, %f121;
	add.f32 	%f125, %f119, %f122;
	add.f32 	%f126, %f120, %f123;
	ld.global.f32 	%f127, [%rd34+64];
	ld.global.f32 	%f128, [%rd34+68];
	ld.global.f32 	%f129, [%rd34+72];
	add.f32 	%f130, %f124, %f127;
	add.f32 	%f131, %f125, %f128;
	add.f32 	%f132, %f126, %f129;
	ld.global.f32 	%f133, [%rd34+80];
	ld.global.f32 	%f134, [%rd34+84];
	ld.global.f32 	%f135, [%rd34+88];
	add.f32 	%f136, %f130, %f133;
	add.f32 	%f137, %f131, %f134;
	add.f32 	%f138, %f132, %f135;
	ld.global.f32 	%f139, [%rd34+96];
	ld.global.f32 	%f140, [%rd34+100];
	ld.global.f32 	%f141, [%rd34+104];
	add.f32 	%f142, %f136, %f139;
	add.f32 	%f143, %f137, %f140;
	add.f32 	%f144, %f138, %f141;
	ld.global.f32 	%f145, [%rd34+112];
	ld.global.f32 	%f146, [%rd34+116];
	ld.global.f32 	%f147, [%rd34+120];
	add.f32 	%f265, %f142, %f145;
	add.f32 	%f266, %f143, %f146;
	add.f32 	%f267, %f144, %f147;
	add.s32 	%r89, %r89, 16;
	add.s32 	%r87, %r87, 16;
	add.s64 	%rd34, %rd34, 256;
	setp.ne.s32 	%p4, %r87, 0;
	@%p4 bra 	$L__BB1_5;
$L__BB1_6:
	and.b32  	%r71, %r12, 15;
	setp.eq.s32 	%p5, %r71, 0;
	@%p5 bra 	$L__BB1_15;
	setp.lt.u32 	%p6, %r71, 8;
	@%p6 bra 	$L__BB1_9;
	mul.wide.u32 	%rd21, %r89, 16;
	add.s64 	%rd22, %rd1, %rd21;
	ld.global.f32 	%f149, [%rd22];
	ld.global.f32 	%f150, [%rd22+4];
	ld.global.f32 	%f151, [%rd22+8];
	add.f32 	%f152, %f265, %f149;
	add.f32 	%f153, %f266, %f150;
	add.f32 	%f154, %f267, %f151;
	ld.global.f32 	%f155, [%rd22+16];
	ld.global.f32 	%f156, [%rd22+20];
	ld.global.f32 	%f157, [%rd22+24];
	add.f32 	%f158, %f152, %f155;
	add.f32 	%f159, %f153, %f156;
	add.f32 	%f160, %f154, %f157;
	ld.global.f32 	%f161, [%rd22+32];
	ld.global.f32 	%f162, [%rd22+36];
	ld.global.f32 	%f163, [%rd22+40];
	add.f32 	%f164, %f158, %f161;
	add.f32 	%f165, %f159, %f162;
	add.f32 	%f166, %f160, %f163;
	ld.global.f32 	%f167, [%rd22+48];
	ld.global.f32 	%f168, [%rd22+52];
	ld.global.f32 	%f169, [%rd22+56];
	add.f32 	%f170, %f164, %f167;
	add.f32 	%f171, %f165, %f168;
	add.f32 	%f172, %f166, %f169;
	ld.global.f32 	%f173, [%rd22+64];
	ld.global.f32 	%f174, [%rd22+68];
	ld.global.f32 	%f175, [%rd22+72];
	add.f32 	%f176, %f170, %f173;
	add.f32 	%f177, %f171, %f174;
	add.f32 	%f178, %f172, %f175;
	ld.global.f32 	%f179, [%rd22+80];
	ld.global.f32 	%f180, [%rd22+84];
	ld.global.f32 	%f181, [%rd22+88];
	add.f32 	%f182, %f176, %f179;
	add.f32 	%f183, %f177, %f180;
	add.f32 	%f184, %f178, %f181;
	ld.global.f32 	%f185, [%rd22+96];
	ld.global.f32 	%f186, [%rd22+100];
	ld.global.f32 	%f187, [%rd22+104];
	add.f32 	%f188, %f182, %f185;
	add.f32 	%f189, %f183, %f186;
	add.f32 	%f190, %f184, %f187;
	ld.global.f32 	%f191, [%rd22+112];
	ld.global.f32 	%f192, [%rd22+116];
	ld.global.f32 	%f193, [%rd22+120];
	add.f32 	%f265, %f188, %f191;
	add.f32 	%f266, %f189, %f192;
	add.f32 	%f267, %f190, %f193;
	add.s32 	%r89, %r89, 8;
$L__BB1_9:
	and.b32  	%r73, %r12, 7;
	setp.eq.s32 	%p7, %r73, 0;
	@%p7 bra 	$L__BB1_15;
	and.b32  	%r21, %r12, 3;
	setp.lt.u32 	%p8, %r73, 4;
	@%p8 bra 	$L__BB1_12;
	mul.wide.u32 	%rd23, %r89, 16;
	add.s64 	%rd24, %rd1, %rd23;
	ld.global.f32 	%f195, [%rd24];
	ld.global.f32 	%f196, [%rd24+4];
	ld.global.f32 	%f197, [%rd24+8];
	add.f32 	%f198, %f265, %f195;
	add.f32 	%f199, %f266, %f196;
	add.f32 	%f200, %f267, %f197;
	ld.global.f32 	%f201, [%rd24+16];
	ld.global.f32 	%f202, [%rd24+20];
	ld.global.f32 	%f203, [%rd24+24];
	add.f32 	%f204, %f198, %f201;
	add.f32 	%f205, %f199, %f202;
	add.f32 	%f206, %f200, %f203;
	ld.global.f32 	%f207, [%rd24+32];
	ld.global.f32 	%f208, [%rd24+36];
	ld.global.f32 	%f209, [%rd24+40];
	add.f32 	%f210, %f204, %f207;
	add.f32 	%f211, %f205, %f208;
	add.f32 	%f212, %f206, %f209;
	ld.global.f32 	%f213, [%rd24+48];
	ld.global.f32 	%f214, [%rd24+52];
	ld.global.f32 	%f215, [%rd24+56];
	add.f32 	%f265, %f210, %f213;
	add.f32 	%f266, %f211, %f214;
	add.f32 	%f267, %f212, %f215;
	add.s32 	%r89, %r89, 4;
$L__BB1_12:
	setp.eq.s32 	%p9, %r21, 0;
	@%p9 bra 	$L__BB1_15;
	mul.wide.u32 	%rd25, %r89, 16;
	add.s64 	%rd26, %rd25, %rd1;
	add.s64 	%rd35, %rd26, 8;
	neg.s32 	%r92, %r21;
$L__BB1_14:
	.pragma "nounroll";
	ld.global.f32 	%f216, [%rd35+-8];
	ld.global.f32 	%f217, [%rd35+-4];
	ld.global.f32 	%f218, [%rd35];
	add.f32 	%f265, %f265, %f216;
	add.f32 	%f266, %f266, %f217;
	add.f32 	%f267, %f267, %f218;
	add.s64 	%rd35, %rd35, 16;
	add.s32 	%r92, %r92, 1;
	setp.ne.s32 	%p10, %r92, 0;
	@%p10 bra 	$L__BB1_14;
$L__BB1_15:
	ld.param.u64 	%rd33, [_Z12compute_moveP7_resultP17curandStateXORWOWP5_sitePjjf_param_0];
	cvta.to.global.u64 	%rd9, %rd33;
	sub.f32 	%f219, %f1, %f4;
	sub.f32 	%f220, %f2, %f5;
	fma.rn.f32 	%f221, %f219, %f265, %f220;
	add.f32 	%f222, %f266, %f221;
	sub.f32 	%f223, %f3, %f6;
	add.f32 	%f224, %f223, %f222;
	add.f32 	%f46, %f267, %f224;
	setp.leu.f32 	%p11, %f46, 0f00000000;
	@%p11 bra 	$L__BB1_17;
	mul.wide.u32 	%rd31, %r1, 16;
	add.s64 	%rd32, %rd9, %rd31;
	st.global.u32 	[%rd32+12], %r5;
	st.global.f32 	[%rd32], %f4;
	st.global.f32 	[%rd32+4], %f5;
	st.global.f32 	[%rd32+8], %f6;
	bra.uni 	$L__BB1_20;
$L__BB1_17:
	ld.param.f32 	%f240, [_Z12compute_moveP7_resultP17curandStateXORWOWP5_sitePjjf_param_5];
	shr.u32 	%r75, %r3, 2;
	xor.b32  	%r76, %r75, %r3;
	st.global.v2.u32 	[%rd2+8], {%r7, %r8};
	shl.b32 	%r77, %r9, 4;
	shl.b32 	%r78, %r76, 1;
	xor.b32  	%r79, %r78, %r77;
	xor.b32  	%r80, %r79, %r76;
	xor.b32  	%r81, %r80, %r9;
	st.global.v2.u32 	[%rd2+16], {%r9, %r81};
	add.s32 	%r82, %r2, 1812185;
	st.global.v2.u32 	[%rd2], {%r82, %r4};
	add.s32 	%r83, %r81, %r82;
	cvt.rn.f32.u32 	%f225, %r83;
	fma.rn.f32 	%f226, %f225, 0f2F800000, 0f2F000000;
	div.rn.f32 	%f227, %f46, %f240;
	fma.rn.f32 	%f228, %f227, 0f3BBB989D, 0f3F000000;
	cvt.sat.f32.f32 	%f229, %f228;
	mov.f32 	%f230, 0f4B400001;
	mov.f32 	%f231, 0f437C0000;
	fma.rm.f32 	%f232, %f229, %f231, %f230;
	add.f32 	%f233, %f232, 0fCB40007F;
	neg.f32 	%f234, %f233;
	fma.rn.f32 	%f235, %f227, 0f3FB8AA3B, %f234;
	fma.rn.f32 	%f236, %f227, 0f32A57060, %f235;
	mov.b32 	%r84, %f232;
	shl.b32 	%r85, %r84, 23;
	mov.b32 	%f237, %r85;
	ex2.approx.ftz.f32 	%f238, %f236;
	mul.f32 	%f239, %f238, %f237;
	setp.geu.f32 	%p12, %f226, %f239;
	@%p12 bra 	$L__BB1_19;
	mul.wide.u32 	%rd29, %r1, 16;
	add.s64 	%rd30, %rd9, %rd29;
	st.global.u32 	[%rd30+12], %r5;
	st.global.f32 	[%rd30], %f4;
	st.global.f32 	[%rd30+4], %f5;
	st.global.f32 	[%rd30+8], %f6;
	bra.uni 	$L__BB1_20;
$L__BB1_19:
	mul.wide.u32 	%rd27, %r1, 16;
	add.s64 	%rd28, %rd9, %rd27;
	st.global.u32 	[%rd28+12], %r27;
$L__BB1_20:
	ret;

}


// ===== COMPILED SASS (sm_100) =====

	.target	sm_100

	.elftype	@"ET_EXEC"


//--------------------- .note.nv.tkinfo           --------------------------
	.section	.note.nv.tkinfo,"",@"SHT_NOTE"
	.sectionflags	@"SHF_NOTE_NV_TKINFO"
	.tkinfo
        /*0018*/ 	.word	0x00000002
        /*0030*/ 	.string	""
        /*0030*/ 	.string	"ptxas"
        /*0030*/ 	.string	"Cuda compilation tools, release 13.0, V13.0.88"
        /*0030*/ 	.string	"Build cuda_13.0.r13.0/compiler.36424714_0"
        /*0030*/ 	.string	"-arch sm_100 -m 64 "



//--------------------- .note.nv.cuinfo           --------------------------
	.section	.note.nv.cuinfo,"",@"SHT_NOTE"
	.sectionflags	@"SHF_NOTE_NV_CUINFO"
        /*0018*/ 	.short	0x0002
        /*001a*/ 	.short	0x0064
        /*001c*/ 	.short	0x0082
	.zero		2


//--------------------- .nv.info                  --------------------------
	.section	.nv.info,"",@"SHT_CUDA_INFO"
	.align	4


	//----- nvinfo : EIATTR_REGCOUNT
	.align		4
        /*0000*/ 	.byte	0x04, 0x2f
        /*0002*/ 	.short	(.L_10 - .L_9)
	.align		4
.L_9:
        /*0004*/ 	.word	index@(_Z9intit_rngP17curandStateXORWOWj)
        /*0008*/ 	.word	0x0000001f


	//----- nvinfo : EIATTR_FRAME_SIZE
	.align		4
.L_10:
        /*000c*/ 	.byte	0x04, 0x11
        /*000e*/ 	.short	(.L_12 - .L_11)
	.align		4
.L_11:
        /*0010*/ 	.word	index@(_Z9intit_rngP17curandStateXORWOWj)
        /*0014*/ 	.word	0x00000000


	//----- nvinfo : EIATTR_REGCOUNT
	.align		4
.L_12:
        /*0018*/ 	.byte	0x04, 0x2f
        /*001a*/ 	.short	(.L_14 - .L_13)
	.align		4
.L_13:
        /*001c*/ 	.word	index@(_Z12compute_moveP7_resultP17curandStateXORWOWP5_sitePjjf)
        /*0020*/ 	.word	0x00000028


	//----- nvinfo : EIATTR_FRAME_SIZE
	.align		4
.L_14:
        /*0024*/ 	.byte	0x04, 0x11
        /*0026*/ 	.short	(.L_16 - .L_15)
	.align		4
.L_15:
        /*0028*/ 	.word	index@($__internal_0_$__cuda_sm3x_div_rn_noftz_f32_slowpath)
        /*002c*/ 	.word	0x00000000


	//----- nvinfo : EIATTR_FRAME_SIZE
	.align		4
.L_16:
        /*0030*/ 	.byte	0x04, 0x11
        /*0032*/ 	.short	(.L_18 - .L_17)
	.align		4
.L_17:
        /*0034*/ 	.word	index@(_Z12compute_moveP7_resultP17curandStateXORWOWP5_sitePjjf)
        /*0038*/ 	.word	0x00000000


	//----- nvinfo : EIATTR_MIN_STACK_SIZE
	.align		4
.L_18:
        /*003c*/ 	.byte	0x04, 0x12
        /*003e*/ 	.short	(.L_20 - .L_19)
	.align		4
.L_19:
        /*0040*/ 	.word	index@(_Z12compute_moveP7_resultP17curandStateXORWOWP5_sitePjjf)
        /*0044*/ 	.word	0x00000000


	//----- nvinfo : EIATTR_MIN_STACK_SIZE
	.align		4
.L_20:
        /*0048*/ 	.byte	0x04, 0x12
        /*004a*/ 	.short	(.L_22 - .L_21)
	.align		4
.L_21:
        /*004c*/ 	.word	index@(_Z9intit_rngP17curandStateXORWOWj)
        /*0050*/ 	.word	0x00000000
.L_22:


//--------------------- .nv.compat                --------------------------
	.section	.nv.compat,"",@"SHT_CUDA_COMPAT_INFO"
	.align	4
        /*0000*/ 	.byte	0x02, 0x09, 0x00, 0x00, 0x02, 0x02, 0x01, 0x00, 0x02, 0x05, 0x05, 0x00, 0x03, 0x07, 0x01, 0x01
        /*0010*/ 	.byte	0x02, 0x03, 0x00, 0x00, 0x02, 0x06, 0x01, 0x00, 0x04, 0x0b, 0x08, 0x00, 0x01, 0x00, 0x00, 0x00
        /*0020*/ 	.byte	0x00, 0x00, 0x00, 0x00


//--------------------- .nv.info._Z12compute_moveP7_resultP17curandStateXORWOWP5_sitePjjf --------------------------
	.section	.nv.info._Z12compute_moveP7_resultP17curandStateXORWOWP5_sitePjjf,"",@"SHT_CUDA_INFO"
	.sectionflags	@""
	.align	4


	//----- nvinfo : EIATTR_CUDA_API_VERSION
	.align		4
        /*0000*/ 	.byte	0x04, 0x37
        /*0002*/ 	.short	(.L_24 - .L_23)
.L_23:
        /*0004*/ 	.word	0x00000082


	//----- nvinfo : EIATTR_KPARAM_INFO
	.align		4
.L_24:
        /*0008*/ 	.byte	0x04, 0x17
        /*000a*/ 	.short	(.L_26 - .L_25)
.L_25:
        /*000c*/ 	.word	0x00000000
        /*0010*/ 	.short	0x0005
        /*0012*/ 	.short	0x0024
        /*0014*/ 	.byte	0x00, 0xf0, 0x11, 0x00


	//----- nvinfo : EIATTR_KPARAM_INFO
	.align		4
.L_26:
        /*0018*/ 	.byte	0x04, 0x17
        /*001a*/ 	.short	(.L_28 - .L_27)
.L_27:
        /*001c*/ 	.word	0x00000000
        /*0020*/ 	.short	0x0004
        /*0022*/ 	.short	0x0020
        /*0024*/ 	.byte	0x00, 0xf0, 0x11, 0x00


	//----- nvinfo : EIATTR_KPARAM_INFO
	.align		4
.L_28:
        /*0028*/ 	.byte	0x04, 0x17
        /*002a*/ 	.short	(.L_30 - .L_29)
.L_29:
        /*002c*/ 	.word	0x00000000
        /*0030*/ 	.short	0x0003
        /*0032*/ 	.short	0x0018
        /*0034*/ 	.byte	0x00, 0xf5, 0x21, 0x00


	//----- nvinfo : EIATTR_KPARAM_INFO
	.align		4
.L_30:
        /*0038*/ 	.byte	0x04, 0x17
        /*003a*/ 	.short	(.L_32 - .L_31)
.L_31:
        /*003c*/ 	.word	0x00000000
        /*0040*/ 	.short	0x0002
        /*0042*/ 	.short	0x0010
        /*0044*/ 	.byte	0x00, 0xf5, 0x21, 0x00


	//----- nvinfo : EIATTR_KPARAM_INFO
	.align		4
.L_32:
        /*0048*/ 	.byte	0x04, 0x17
        /*004a*/ 	.short	(.L_34 - .L_33)
.L_33:
        /*004c*/ 	.word	0x00000000
        /*0050*/ 	.short	0x0001
        /*0052*/ 	.short	0x0008
        /*0054*/ 	.byte	0x00, 0xf5, 0x21, 0x00


	//----- nvinfo : EIATTR_KPARAM_INFO
	.align		4
.L_34:
        /*0058*/ 	.byte	0x04, 0x17
        /*005a*/ 	.short	(.L_36 - .L_35)
.L_35:
        /*005c*/ 	.word	0x00000000
        /*0060*/ 	.short	0x0000
        /*0062*/ 	.short	0x0000
        /*0064*/ 	.byte	0x00, 0xf5, 0x21, 0x00


	//----- nvinfo : EIATTR_SPARSE_MMA_MASK
	.align		4
.L_36:
        /*0068*/ 	.byte	0x03, 0x50
        /*006a*/ 	.short	0x0000


	//----- nvinfo : EIATTR_MAXREG_COUNT
	.align		4
        /*006c*/ 	.byte	0x03, 0x1b
        /*006e*/ 	.short	0x00ff


	//----- nvinfo : EIATTR_MERCURY_ISA_VERSION
	.align		4
        /*0070*/ 	.byte	0x03, 0x5f
        /*0072*/ 	.short	0x0101


	//----- nvinfo : EIATTR_VRC_CTA_INIT_COUNT
	.align		4
        /*0074*/ 	.byte	0x02, 0x4a
	.zero		1
	.zero		1


	//----- nvinfo : EIATTR_EXIT_INSTR_OFFSETS
	.align		4
        /*0078*/ 	.byte	0x04, 0x1c
        /*007a*/ 	.short	(.L_38 - .L_37)


	//   ....[0]....
.L_37:
        /*007c*/ 	.word	0x000014f0


	//   ....[1]....
        /*0080*/ 	.word	0x00001810


	//   ....[2]....
        /*0084*/ 	.word	0x00001860


	//----- nvinfo : EIATTR_CRS_STACK_SIZE
	.align		4
.L_38:
        /*0088*/ 	.byte	0x04, 0x1e
        /*008a*/ 	.short	(.L_40 - .L_39)
.L_39:
        /*008c*/ 	.word	0x00000000


	//----- nvinfo : EIATTR_CBANK_PARAM_SIZE
	.align		4
.L_40:
        /*0090*/ 	.byte	0x03, 0x19
        /*0092*/ 	.short	0x0028


	//----- nvinfo : EIATTR_PARAM_CBANK
	.align		4
        /*0094*/ 	.byte	0x04, 0x0a
        /*0096*/ 	.short	(.L_42 - .L_41)
	.align		4
.L_41:
        /*0098*/ 	.word	index@(.nv.constant0._Z12compute_moveP7_resultP17curandStateXORWOWP5_sitePjjf)
        /*009c*/ 	.short	0x0380
        /*009e*/ 	.short	0x0028


	//----- nvinfo : EIATTR_SW_WAR
	.align		4
.L_42:
        /*00a0*/ 	.byte	0x04, 0x36
        /*00a2*/ 	.short	(.L_44 - .L_43)
.L_43:
        /*00a4*/ 	.word	0x00000008
.L_44:


//--------------------- .nv.info._Z9intit_rngP17curandStateXORWOWj --------------------------
	.section	.nv.info._Z9intit_rngP17curandStateXORWOWj,"",@"SHT_CUDA_INFO"
	.sectionflags	@""
	.align	4


	//----- nvinfo : EIATTR_CUDA_API_VERSION
	.align		4
        /*0000*/ 	.byte	0x04, 0x37
        /*0002*/ 	.short	(.L_46 - .L_45)
.L_45:
        /*0004*/ 	.word	0x00000082


	//----- nvinfo : EIATTR_KPARAM_INFO
	.align		4
.L_46:
        /*0008*/ 	.byte	0x04, 0x17
        /*000a*/ 	.short	(.L_48 - .L_47)
.L_47:
        /*000c*/ 	.word	0x00000000
        /*0010*/ 	.short	0x0001
        /*0012*/ 	.short	0x0008
        /*0014*/ 	.byte	0x00, 0xf0, 0x11, 0x00


	//----- nvinfo : EIATTR_KPARAM_INFO
	.align		4
.L_48:
        /*0018*/ 	.byte	0x04, 0x17
        /*001a*/ 	.short	(.L_50 - .L_49)
.L_49:
        /*001c*/ 	.word	0x00000000
        /*0020*/ 	.short	0x0000
        /*0022*/ 	.short	0x0000
        /*0024*/ 	.byte	0x00, 0xf5, 0x21, 0x00


	//----- nvinfo : EIATTR_SPARSE_MMA_MASK
	.align		4
.L_50:
        /*0028*/ 	.byte	0x03, 0x50
        /*002a*/ 	.short	0x0000


	//----- nvinfo : EIATTR_MAXREG_COUNT
	.align		4
        /*002c*/ 	.byte	0x03, 0x1b
        /*002e*/ 	.short	0x00ff


	//----- nvinfo : EIATTR_MERCURY_ISA_VERSION
	.align		4
        /*0030*/ 	.byte	0x03, 0x5f
        /*0032*/ 	.short	0x0101


	//----- nvinfo : EIATTR_VRC_CTA_INIT_COUNT
	.align		4
        /*0034*/ 	.byte	0x02, 0x4a
	.zero		1
	.zero		1


	//----- nvinfo : EIATTR_EXIT_INSTR_OFFSETS
	.align		4
        /*0038*/ 	.byte	0x04, 0x1c
        /*003a*/ 	.short	(.L_52 - .L_51)


	//   ....[0]....
.L_51:
        /*003c*/ 	.word	0x00000ea0


	//----- nvinfo : EIATTR_CRS_STACK_SIZE
	.align		4
.L_52:
        /*0040*/ 	.byte	0x04, 0x1e
        /*0042*/ 	.short	(.L_54 - .L_53)
.L_53:
        /*0044*/ 	.word	0x00000000


	//----- nvinfo : EIATTR_CBANK_PARAM_SIZE
	.align		4
.L_54:
        /*0048*/ 	.byte	0x03, 0x19
        /*004a*/ 	.short	0x000c


	//----- nvinfo : EIATTR_PARAM_CBANK
	.align		4
        /*004c*/ 	.byte	0x04, 0x0a
        /*004e*/ 	.short	(.L_56 - .L_55)
	.align		4
.L_55:
        /*0050*/ 	.word	index@(.nv.constant0._Z9intit_rngP17curandStateXORWOWj)
        /*0054*/ 	.short	0x0380
        /*0056*/ 	.short	0x000c


	//----- nvinfo : EIATTR_SW_WAR
	.align		4
.L_56:
        /*0058*/ 	.byte	0x04, 0x36
        /*005a*/ 	.short	(.L_58 - .L_57)
.L_57:
        /*005c*/ 	.word	0x00000008
.L_58:


//--------------------- .nv.callgraph             --------------------------
	.section	.nv.callgraph,"",@"SHT_CUDA_CALLGRAPH"
	.align	4
	.sectionentsize	8
	.align		4
        /*0000*/ 	.word	0x00000000
	.align		4
        /*0004*/ 	.word	0xffffffff
	.align		4
        /*0008*/ 	.word	0x00000000
	.align		4
        /*000c*/ 	.word	0xfffffffe
	.align		4
        /*0010*/ 	.word	0x00000000
	.align		4
        /*0014*/ 	.word	0xfffffffd
	.align		4
        /*0018*/ 	.word	0x00000000
	.align		4
        /*001c*/ 	.word	0xfffffffc


//--------------------- .nv.constant4             --------------------------
	.section	.nv.constant4,"a",@progbits
	.align	8
	.align		8
.nv.constant4:
        /*0000*/ 	.dword	precalc_xorwow_matrix
	.align		8
        /*0008*/ 	.dword	precalc_xorwow_offset_matrix
	.align		8
        /*0010*/ 	.dword	mrg32k3aM1
	.align		8
        /*0018*/ 	.dword	mrg32k3aM2
	.align		8
        /*0020*/ 	.dword	mrg32k3aM1SubSeq
	.align		8
        /*0028*/ 	.dword	mrg32k3aM2SubSeq
	.align		8
        /*0030*/ 	.dword	mrg32k3aM1Seq
	.align		8
        /*0038*/ 	.dword	mrg32k3aM2Seq


//--------------------- .nv.constant3             --------------------------
	.section	.nv.constant3,"a",@progbits
	.align	8
.nv.constant3:
	.type		__cr_lgamma_table,@object
	.size		__cr_lgamma_table,(.L_8 - __cr_lgamma_table)
__cr_lgamma_table:
        /*0000*/ 	.byte	0x00, 0x00, 0x00, 0x00, 0x00, 0x00, 0x00, 0x00, 0x00, 0x00, 0x00, 0x00, 0x00, 0x00, 0x00, 0x00
        /*0010*/ 	.byte	0xef, 0x39, 0xfa, 0xfe, 0x42, 0x2e, 0xe6, 0x3f, 0x02, 0x20, 0x2a, 0xfa, 0x0b, 0xab, 0xfc, 0x3f
        /*0020*/ 	.byte	0xf9, 0x2c, 0x92, 0x7c, 0xa7, 0x6c, 0x09, 0x40, 0xc9, 0x79, 0x44, 0x3c, 0x64, 0x26, 0x13, 0x40
        /*0030*/ 	.byte	0xca, 0x01, 0xcf, 0x3a, 0x27, 0x51, 0x1a, 0x40, 0x30, 0xcc, 0x2d, 0xf3, 0xe1, 0x0c, 0x21, 0x40
        /*0040*/ 	.byte	0x0d, 0xb7, 0xfc, 0x82, 0x8e, 0x35, 0x25, 0x40
.L_8:


//--------------------- .text._Z12compute_moveP7_resultP17curandStateXORWOWP5_sitePjjf --------------------------
	.section	.text._Z12compute_moveP7_resultP17curandStateXORWOWP5_sitePjjf,"ax",@progbits
	.align	128
        .global         _Z12compute_moveP7_resultP17curandStateXORWOWP5_sitePjjf
        .type           _Z12compute_moveP7_resultP17curandStateXORWOWP5_sitePjjf,@function
        .size           _Z12compute_moveP7_resultP17curandStateXORWOWP5_sitePjjf,(.L_x_33 - _Z12compute_moveP7_resultP17curandStateXORWOWP5_sitePjjf)
        .other          _Z12compute_moveP7_resultP17curandStateXORWOWP5_sitePjjf,@"STO_CUDA_ENTRY STV_DEFAULT"
_Z12compute_moveP7_resultP17curandStateXORWOWP5_sitePjjf:
.text._Z12compute_moveP7_resultP17curandStateXORWOWP5_sitePjjf:
[----:B------:R-:W-:Y:S01]  /*0000*/  LDC R1, c[0x0][0x37c] ;  /* 0x0000df00ff017b82 */ /* 0x000fe20000000800 */
[----:B------:R-:W0:Y:S07]  /*0010*/  S2R R3, SR_TID.X ;  /* 0x0000000000037919 */ /* 0x000e2e0000002100 */
[----:B------:R-:W0:Y:S01]  /*0020*/  S2UR UR6, SR_CTAID.X ;  /* 0x00000000000679c3 */ /* 0x000e220000002500 */
[----:B------:R-:W1:Y:S07]  /*0030*/  LDCU.64 UR4, c[0x0][0x358] ;  /* 0x00006b00ff0477ac */ /* 0x000e6e0008000a00 */
[----:B------:R-:W0:Y:S08]  /*0040*/  LDC R16, c[0x0][0x360] ;  /* 0x0000d800ff107b82 */ /* 0x000e300000000800 */
[----:B------:R-:W2:Y:S08]  /*0050*/  LDC.64 R12, c[0x0][0x388] ;  /* 0x0000e200ff0c7b82 */ /* 0x000eb00000000a00 */
[----:B------:R-:W3:Y:S01]  /*0060*/  LDC.64 R14, c[0x0][0x390] ;  /* 0x0000e400ff0e7b82 */ /* 0x000ee20000000a00 */
[----:B0-----:R-:W-:Y:S01]  /*0070*/  IMAD R16, R16, UR6, R3 ;  /* 0x0000000610107c24 */ /* 0x001fe2000f8e0203 */
[----:B------:R-:W0:Y:S03]  /*0080*/  LDCU UR6, c[0x0][0x3a0] ;  /* 0x00007400ff0677ac */ /* 0x000e260008000800 */
[----:B--2---:R-:W-:-:S05]  /*0090*/  IMAD.WIDE.U32 R12, R16, 0x30, R12 ;  /* 0x00000030100c7825 */ /* 0x004fca00078e000c */
[----:B-1----:R-:W2:Y:S04]  /*00a0*/  LDG.E.64 R10, desc[UR4][R12.64] ;  /* 0x000000040c0a7981 */ /* 0x002ea8000c1e1b00 */
[----:B------:R-:W4:Y:S04]  /*00b0*/  LDG.E.64 R8, desc[UR4][R12.64+0x10] ;  /* 0x000010040c087981 */ /* 0x000f28000c1e1b00 */
[----:B------:R-:W3:Y:S01]  /*00c0*/  LDG.E.64 R18, desc[UR4][R12.64+0x8] ;  /* 0x000008040c127981 */ /* 0x000ee2000c1e1b00 */
[----:B0-----:R-:W0:Y:S01]  /*00d0*/  I2F.U32.RP R4, UR6 ;  /* 0x0000000600047d06 */ /* 0x001e220008209000 */
[----:B------:R-:W-:Y:S01]  /*00e0*/  ISETP.NE.U32.AND P1, PT, RZ, UR6, PT ;  /* 0x00000006ff007c0c */ /* 0x000fe2000bf25070 */
[----:B------:R-:W-:-:S06]  /*00f0*/  HFMA2 R27, -RZ, RZ, 0, 0 ;  /* 0x00000000ff1b7431 */ /* 0x000fcc00000001ff */
[----:B0-----:R-:W0:Y:S02]  /*0100*/  MUFU.RCP R4, R4 ;  /* 0x0000000400047308 */ /* 0x001e240000001000 */
[----:B0-----:R-:W-:-:S06]  /*0110*/  IADD3 R3, PT, PT, R4, 0xffffffe, RZ ;  /* 0x0ffffffe04037810 */ /* 0x001fcc0007ffe0ff */
[----:B------:R-:W0:Y:S02]  /*0120*/  F2I.FTZ.U32.TRUNC.NTZ R3, R3 ;  /* 0x0000000300037305 */ /* 0x000e24000021f000 */
[----:B0-----:R-:W-:Y:S02]  /*0130*/  IADD3 R6, PT, PT, RZ, -R3, RZ ;  /* 0x80000003ff067210 */ /* 0x001fe40007ffe0ff */
[----:B--2---:R-:W-:Y:S02]  /*0140*/  SHF.R.U32.HI R0, RZ, 0x2, R11 ;  /* 0x00000002ff007819 */ /* 0x004fe4000001160b */
[----:B------:R-:W-:Y:S02]  /*0150*/  IADD3 R20, PT, PT, R10, 0x587c5, RZ ;  /* 0x000587c50a147810 */ /* 0x000fe40007ffe0ff */
[----:B------:R-:W-:Y:S02]  /*0160*/  LOP3.LUT R0, R0, R11, RZ, 0x3c, !PT ;  /* 0x0000000b00007212 */ /* 0x000fe400078e3cff */
[----:B----4-:R-:W-:-:S02]  /*0170*/  SHF.L.U32 R5, R9, 0x4, RZ ;  /* 0x0000000409057819 */ /* 0x010fc400000006ff */
[----:B---3--:R-:W-:Y:S01]  /*0180*/  SHF.R.U32.HI R4, RZ, 0x2, R19 ;  /* 0x00000002ff047819 */ /* 0x008fe20000011613 */
[----:B------:R-:W-:Y:S01]  /*0190*/  IMAD.SHL.U32 R2, R0, 0x2, RZ ;  /* 0x0000000200027824 */ /* 0x000fe200078e00ff */
[----:B------:R-:W-:Y:S02]  /*01a0*/  SHF.R.U32.HI R17, RZ, 0x2, R8 ;  /* 0x00000002ff117819 */ /* 0x000fe40000011608 */
[----:B------:R-:W-:Y:S02]  /*01b0*/  LOP3.LUT R4, R4, R19, RZ, 0x3c, !PT ;  /* 0x0000001304047212 */ /* 0x000fe400078e3cff */
[----:B------:R-:W-:Y:S01]  /*01c0*/  LOP3.LUT R2, R0, R2, R5, 0x96, !PT ;  /* 0x0000000200027212 */ /* 0x000fe200078e9605 */
[----:B------:R-:W-:Y:S01]  /*01d0*/  IMAD R5, R6, UR6, RZ ;  /* 0x0000000606057c24 */ /* 0x000fe2000f8e02ff */
[-C--:B------:R-:W-:Y:S01]  /*01e0*/  LOP3.LUT R17, R17, R8.reuse, RZ, 0x3c, !PT ;  /* 0x0000000811117212 */ /* 0x080fe200078e3cff */
[----:B------:R-:W-:Y:S01]  /*01f0*/  IMAD.MOV.U32 R6, RZ, RZ, R9 ;  /* 0x000000ffff067224 */ /* 0x000fe200078e0009 */
[----:B------:R-:W-:Y:S01]  /*0200*/  LOP3.LUT R7, R2, R9, RZ, 0x3c, !PT ;  /* 0x0000000902077212 */ /* 0x000fe200078e3cff */
[----:B------:R-:W-:Y:S01]  /*0210*/  HFMA2 R2, -RZ, RZ, 0, 0 ;  /* 0x00000000ff027431 */ /* 0x000fe200000001ff */
[----:B------:R-:W-:-:S02]  /*0220*/  MOV R23, R8 ;  /* 0x0000000800177202 */ /* 0x000fc40000000f00 */
[C---:B------:R-:W-:Y:S01]  /*0230*/  IADD3 R11, PT, PT, R7.reuse, R20, RZ ;  /* 0x00000014070b7210 */ /* 0x040fe20007ffe0ff */
[----:B------:R-:W-:Y:S01]  /*0240*/  STG.E.64 desc[UR4][R12.64+0x10], R6 ;  /* 0x000010060c007986 */ /* 0x000fe2000c101b04 */
[----:B------:R-:W-:Y:S02]  /*0250*/  SHF.L.U32 R0, R7, 0x4, RZ ;  /* 0x0000000407007819 */ /* 0x000fe400000006ff */
[----:B------:R-:W-:Y:S02]  /*0260*/  MOV R22, R19 ;  /* 0x0000001300167202 */ /* 0x000fe40000000f00 */
[----:B------:R-:W-:Y:S01]  /*0270*/  MOV R21, R18 ;  /* 0x0000001200157202 */ /* 0x000fe20000000f00 */
[----:B------:R-:W-:Y:S01]  /*0280*/  IMAD.HI.U32 R2, R3, R5, R2 ;  /* 0x0000000503027227 */ /* 0x000fe200078e0002 */
[----:B------:R-:W-:Y:S01]  /*0290*/  SHF.R.U32.HI R3, RZ, 0x2, R18 ;  /* 0x00000002ff037819 */ /* 0x000fe20000011612 */
[----:B------:R0:W-:Y:S01]  /*02a0*/  STG.E.64 desc[UR4][R12.64+0x8], R22 ;  /* 0x000008160c007986 */ /* 0x0001e2000c101b04 */
[----:B------:R-:W-:-:S02]  /*02b0*/  IADD3 R8, PT, PT, R10, 0x161f14, RZ ;  /* 0x00161f140a087810 */ /* 0x000fc40007ffe0ff */
[----:B------:R-:W-:Y:S01]  /*02c0*/  LOP3.LUT R3, R3, R18, RZ, 0x3c, !PT ;  /* 0x0000001203037212 */ /* 0x000fe200078e3cff */
[----:B------:R-:W-:Y:S01]  /*02d0*/  IMAD.HI.U32 R2, R2, R11, RZ ;  /* 0x0000000b02027227 */ /* 0x000fe200078e00ff */
[----:B------:R1:W-:Y:S03]  /*02e0*/  STG.E.64 desc[UR4][R12.64], R20 ;  /* 0x000000140c007986 */ /* 0x0003e6000c101b04 */
[----:B------:R-:W-:-:S04]  /*02f0*/  IMAD.MOV R2, RZ, RZ, -R2 ;  /* 0x000000ffff027224 */ /* 0x000fc800078e0a02 */
[----:B------:R-:W-:Y:S01]  /*0300*/  IMAD R11, R2, UR6, R11 ;  /* 0x00000006020b7c24 */ /* 0x000fe2000f8e020b */
[----:B------:R-:W-:-:S04]  /*0310*/  SHF.L.U32 R2, R3, 0x1, RZ ;  /* 0x0000000103027819 */ /* 0x000fc800000006ff */
[----:B------:R-:W-:Y:S02]  /*0320*/  ISETP.GE.U32.AND P0, PT, R11, UR6, PT ;  /* 0x000000060b007c0c */ /* 0x000fe4000bf06070 */
[----:B------:R-:W-:-:S04]  /*0330*/  LOP3.LUT R0, R3, R2, R0, 0x96, !PT ;  /* 0x0000000203007212 */ /* 0x000fc800078e9600 */
[----:B------:R-:W-:Y:S01]  /*0340*/  LOP3.LUT R5, R0, R7, RZ, 0x3c, !PT ;  /* 0x0000000700057212 */ /* 0x000fe200078e3cff */
[----:B------:R-:W-:-:S03]  /*0350*/  IMAD.SHL.U32 R0, R4, 0x2, RZ ;  /* 0x0000000204007824 */ /* 0x000fc600078e00ff */
[----:B------:R-:W-:-:S03]  /*0360*/  SHF.L.U32 R3, R5, 0x4, RZ ;  /* 0x0000000405037819 */ /* 0x000fc600000006ff */
[----:B------:R-:W-:Y:S02]  /*0370*/  @P0 IADD3 R11, PT, PT, R11, -UR6, RZ ;  /* 0x800000060b0b0c10 */ /* 0x000fe4000fffe0ff */
[----:B------:R-:W-:Y:S02]  /*0380*/  LOP3.LUT R0, R4, R0, R3, 0x96, !PT ;  /* 0x0000000004007212 */ /* 0x000fe400078e9603 */
[----:B------:R-:W-:Y:S02]  /*0390*/  ISETP.GE.U32.AND P0, PT, R11, UR6, PT ;  /* 0x000000060b007c0c */ /* 0x000fe4000bf06070 */
[----:B------:R-:W-:Y:S02]  /*03a0*/  LOP3.LUT R2, R0, R5, RZ, 0x3c, !PT ;  /* 0x0000000500027212 */ /* 0x000fe400078e3cff */
[----:B------:R-:W-:Y:S02]  /*03b0*/  SHF.L.U32 R3, R17, 0x1, RZ ;  /* 0x0000000111037819 */ /* 0x000fe400000006ff */
[----:B------:R-:W-:Y:S01]  /*03c0*/  MOV R4, R7 ;  /* 0x0000000700047202 */ /* 0x000fe20000000f00 */
[----:B------:R-:W-:-:S05]  /*03d0*/  IMAD.SHL.U32 R0, R2, 0x10, RZ ;  /* 0x0000001002007824 */ /* 0x000fca00078e00ff */
[----:B------:R-:W-:Y:S02]  /*03e0*/  LOP3.LUT R3, R17, R3, R0, 0x96, !PT ;  /* 0x0000000311037212 */ /* 0x000fe400078e9600 */
[----:B------:R-:W-:Y:S02]  /*03f0*/  @P0 IADD3 R11, PT, PT, R11, -UR6, RZ ;  /* 0x800000060b0b0c10 */ /* 0x000fe4000fffe0ff */
[----:B------:R-:W-:Y:S02]  /*0400*/  @!P1 LOP3.LUT R11, RZ, UR6, RZ, 0x33, !PT ;  /* 0x00000006ff0b9c12 */ /* 0x000fe4000f8e33ff */
[----:B------:R-:W-:Y:S02]  /*0410*/  LOP3.LUT R3, R3, R2, RZ, 0x3c, !PT ;  /* 0x0000000203037212 */ /* 0x000fe400078e3cff */
[C---:B------:R-:W-:Y:S01]  /*0420*/  ISETP.NE.AND P0, PT, R11.reuse, RZ, PT ;  /* 0x000000ff0b00720c */ /* 0x040fe20003f05270 */
[----:B------:R-:W-:-:S05]  /*0430*/  IMAD.WIDE.U32 R18, R11, 0x10, R14 ;  /* 0x000000100b127825 */ /* 0x000fca00078e000e */
[----:B------:R-:W5:Y:S04]  /*0440*/  LDG.E R25, desc[UR4][R18.64] ;  /* 0x0000000412197981 */ /* 0x000f68000c1e1900 */
[----:B0-----:R-:W5:Y:S03]  /*0450*/  LDG.E R23, desc[UR4][R18.64+0x4] ;  /* 0x0000040412177981 */ /* 0x001f66000c1e1900 */
[----:B------:R-:W-:Y:S01]  /*0460*/  @P0 VIADD R29, R11, 0xffffffff ;  /* 0xffffffff0b1d0836 */ /* 0x000fe20000000000 */
[----:B-1----:R-:W5:Y:S03]  /*0470*/  LDG.E R21, desc[UR4][R18.64+0x8] ;  /* 0x0000080412157981 */ /* 0x002f66000c1e1900 */
[----:B------:R-:W-:Y:S01]  /*0480*/  @P0 IMAD.WIDE.U32 R28, R29, 0x10, R14 ;  /* 0x000000101d1c0825 */ /* 0x000fe200078e000e */
[----:B------:R0:W2:Y:S04]  /*0490*/  LDG.E R24, desc[UR4][R18.64+0xc] ;  /* 0x00000c0412187981 */ /* 0x0000a8000c1e1900 */
[----:B------:R-:W-:Y:S04]  /*04a0*/  STG.E.64 desc[UR4][R12.64+0x8], R4 ;  /* 0x000008040c007986 */ /* 0x000fe8000c101b04 */
[----:B------:R1:W-:Y:S04]  /*04b0*/  STG.E.64 desc[UR4][R12.64], R8 ;  /* 0x000000080c007986 */ /* 0x0003e8000c101b04 */
[----:B------:R3:W-:Y:S04]  /*04c0*/  STG.E.64 desc[UR4][R12.64+0x10], R2 ;  /* 0x000010020c007986 */ /* 0x0007e8000c101b04 */
[----:B------:R-:W2:Y:S01]  /*04d0*/  @P0 LDG.E R27, desc[UR4][R28.64+0xc] ;  /* 0x00000c041c1b0981 */ /* 0x000ea2000c1e1900 */
[----:B------:R-:W-:Y:S01]  /*04e0*/  HFMA2 R17, -RZ, RZ, 0.1171875, 0 ;  /* 0x2f800000ff117431 */ /* 0x000fe200000001ff */
[----:B------:R-:W-:-:S02]  /*04f0*/  IADD3 R0, PT, PT, R10, 0xb0f8a, R5 ;  /* 0x000b0f8a0a007810 */ /* 0x000fc40007ffe005 */
[----:B------:R-:W-:Y:S02]  /*0500*/  IADD3 R26, PT, PT, R3, R8, RZ ;  /* 0x00000008031a7210 */ /* 0x000fe40007ffe0ff */
[----:B------:R-:W-:Y:S02]  /*0510*/  IADD3 R20, PT, PT, R10, 0x10974f, R2 ;  /* 0x0010974f0a147810 */ /* 0x000fe40007ffe002 */
[----:B------:R-:W-:Y:S02]  /*0520*/  I2FP.F32.U32 R6, R0 ;  /* 0x0000000000067245 */ /* 0x000fe40000201000 */
[----:B0-----:R-:W-:Y:S02]  /*0530*/  I2FP.F32.U32 R18, R20 ;  /* 0x0000001400127245 */ /* 0x001fe40000201000 */
[----:B-1----:R-:W-:Y:S01]  /*0540*/  I2FP.F32.U32 R8, R26 ;  /* 0x0000001a00087245 */ /* 0x002fe20000201000 */
[----:B------:R-:W-:Y:S01]  /*0550*/  BSSY.RECONVERGENT B0, `(.L_x_0) ;  /* 0x00000ec000007945 */ /* 0x000fe20003800200 */
[----:B------:R-:W-:-:S02]  /*0560*/  HFMA2 R0, -RZ, RZ, 0, 0 ;  /* 0x00000000ff007431 */ /* 0x000fc400000001ff */
[-C--:B------:R-:W-:Y:S01]  /*0570*/  FFMA R4, R6, R17.reuse, 1.1641532182693481445e-10 ;  /* 0x2f00000006047423 */ /* 0x080fe20000000011 */
[----:B------:R-:W-:Y:S01]  /*0580*/  MOV R22, RZ ;  /* 0x000000ff00167202 */ /* 0x000fe20000000f00 */
[----:B------:R-:W-:Y:S02]  /*0590*/  IMAD.MOV.U32 R20, RZ, RZ, RZ ;  /* 0x000000ffff147224 */ /* 0x000fe400078e00ff */
[-C--:B------:R-:W-:Y:S01]  /*05a0*/  FFMA R6, R18, R17.reuse, 1.1641532182693481445e-10 ;  /* 0x2f00000012067423 */ /* 0x080fe20000000011 */
[----:B------:R-:W-:Y:S01]  /*05b0*/  FFMA R8, R8, R17, 1.1641532182693481445e-10 ;  /* 0x2f00000008087423 */ /* 0x000fe20000000011 */
[----:B--2---:R-:W-:-:S13]  /*05c0*/  ISETP.GE.U32.AND P0, PT, R27, R24, PT ;  /* 0x000000181b00720c */ /* 0x004fda0003f06070 */
[----:B---3--:R-:W-:Y:S05]  /*05d0*/  @P0 BRA `(.L_x_1) ;  /* 0x0000000c008c0947 */ /* 0x008fea0003800000 */
[CC--:B------:R-:W-:Y:S01]  /*05e0*/  IADD3 R0, PT, PT, -R24.reuse, R27.reuse, RZ ;  /* 0x0000001b18007210 */ /* 0x0c0fe20007ffe1ff */
[----:B------:R-:W-:Y:S01]  /*05f0*/  BSSY.RECONVERGENT B1, `(.L_x_2) ;  /* 0x0000075000017945 */ /* 0x000fe20003800200 */
[----:B------:R-:W-:Y:S02]  /*0600*/  IADD3 R24, PT, PT, R24, -R27, RZ ;  /* 0x8000001b18187210 */ /* 0x000fe40007ffe0ff */
[----:B------:R-:W-:Y:S01]  /*0610*/  ISETP.GT.U32.AND P0, PT, R0, -0x10, PT ;  /* 0xfffffff00000780c */ /* 0x000fe20003f04070 */
[----:B------:R-:W-:Y:S01]  /*0620*/  IMAD.MOV.U32 R0, RZ, RZ, RZ ;  /* 0x000000ffff007224 */ /* 0x000fe200078e00ff */
[----:B------:R-:W-:Y:S02]  /*0630*/  MOV R20, RZ ;  /* 0x000000ff00147202 */ /* 0x000fe40000000f00 */
[----:B------:R-:W-:-:S09]  /*0640*/  MOV R22, RZ ;  /* 0x000000ff00167202 */ /* 0x000fd20000000f00 */
[----:B------:R-:W-:Y:S05]  /*0650*/  @P0 BRA `(.L_x_3) ;  /* 0x0000000400b80947 */ /* 0x000fea0003800000 */
[----:B------:R-:W-:Y:S01]  /*0660*/  IMAD.WIDE.U32 R18, R27, 0x10, R14 ;  /* 0x000000101b127825 */ /* 0x000fe200078e000e */
[----:B------:R-:W-:Y:S02]  /*0670*/  LOP3.LUT R26, R24, 0xfffffff0, RZ, 0xc0, !PT ;  /* 0xfffffff0181a7812 */ /* 0x000fe400078ec0ff */
[----:B------:R-:W-:Y:S02]  /*0680*/  MOV R0, RZ ;  /* 0x000000ff00007202 */ /* 0x000fe40000000f00 */
[----:B------:R-:W-:Y:S01]  /*0690*/  IADD3 R29, P0, PT, R18, 0x80, RZ ;  /* 0x00000080121d7810 */ /* 0x000fe20007f1e0ff */
[----:B------:R-:W-:-:S03]  /*06a0*/  IMAD.MOV R26, RZ, RZ, -R26 ;  /* 0x000000ffff1a7224 */ /* 0x000fc600078e0a1a */
[----:B------:R-:W-:-:S09]  /*06b0*/  IADD3.X R28, PT, PT, RZ, R19, RZ, P0, !PT ;  /* 0x00000013ff1c7210 */ /* 0x000fd200007fe4ff */
.L_x_4:
[----:B------:R-:W-:Y:S02]  /*06c0*/  MOV R18, R29 ;  /* 0x0000001d00127202 */ /* 0x000fe40000000f00 */
[----:B------:R-:W-:-:S05]  /*06d0*/  MOV R19, R28 ;  /* 0x0000001c00137202 */ /* 0x000fca0000000f00 */
[----:B------:R-:W2:Y:S04]  /*06e0*/  LDG.E R31, desc[UR4][R18.64+-0x80] ;  /* 0xffff8004121f7981 */ /* 0x000ea8000c1e1900 */
[----:B------:R-:W3:Y:S04]  /*06f0*/  LDG.E R33, desc[UR4][R18.64+-0x7c] ;  /* 0xffff840412217981 */ /* 0x000ee8000c1e1900 */
[----:B------:R-:W4:Y:S04]  /*0700*/  LDG.E R37, desc[UR4][R18.64+-0x70] ;  /* 0xffff900412257981 */ /* 0x000f28000c1e1900 */
[----:B------:R-:W4:Y:S04]  /*0710*/  LDG.E R35, desc[UR4][R18.64+-0x78] ;  /* 0xffff880412237981 */ /* 0x000f28000c1e1900 */
[----:B------:R-:W4:Y:S04]  /*0720*/  LDG.E R29, desc[UR4][R18.64+-0x6c] ;  /* 0xffff9404121d7981 */ /* 0x000f28000c1e1900 */
[----:B------:R-:W4:Y:S04]  /*0730*/  LDG.E R28, desc[UR4][R18.64+-0x68] ;  /* 0xffff9804121c7981 */ /* 0x000f28000c1e1900 */
[----:B------:R-:W4:Y:S04]  /*0740*/  LDG.E R30, desc[UR4][R18.64+-0x5c] ;  /* 0xffffa404121e7981 */ /* 0x000f28000c1e1900 */
[----:B------:R-:W4:Y:S04]  /*0750*/  LDG.E R34, desc[UR4][R18.64+-0x58] ;  /* 0xffffa80412227981 */ /* 0x000f28000c1e1900 */
[----:B------:R-:W4:Y:S01]  /*0760*/  LDG.E R32, desc[UR4][R18.64+-0x50] ;  /* 0xffffb00412207981 */ /* 0x000f22000c1e1900 */
[----:B--2---:R-:W-:Y:S01]  /*0770*/  FADD R22, R31, R22 ;  /* 0x000000161f167221 */ /* 0x004fe20000000000 */
[----:B---3--:R-:W-:-:S03]  /*0780*/  FADD R20, R33, R20 ;  /* 0x0000001421147221 */ /* 0x008fc60000000000 */
[----:B----4-:R-:W-:Y:S02]  /*0790*/  FADD R33, R22, R37 ;  /* 0x0000002516217221 */ /* 0x010fe40000000000 */
[----:B------:R-:W2:Y:S01]  /*07a0*/  LDG.E R22, desc[UR4][R18.64+-0x60] ;  /* 0xffffa00412167981 */ /* 0x000ea2000c1e1900 */
[----:B------:R-:W-:-:S03]  /*07b0*/  FADD R31, R35, R0 ;  /* 0x00000000231f7221 */ /* 0x000fc60000000000 */
[----:B------:R-:W3:Y:S01]  /*07c0*/  LDG.E R0, desc[UR4][R18.64+-0x48] ;  /* 0xffffb80412007981 */ /* 0x000ee2000c1e1900 */
[----:B------:R-:W-:-:S03]  /*07d0*/  FADD R35, R20, R29 ;  /* 0x0000001d14237221 */ /* 0x000fc60000000000 */
[----:B------:R-:W4:Y:S01]  /*07e0*/  LDG.E R29, desc[UR4][R18.64+-0x4c] ;  /* 0xffffb404121d7981 */ /* 0x000f22000c1e1900 */
[----:B------:R-:W-:-:S03]  /*07f0*/  FADD R31, R31, R28 ;  /* 0x0000001c1f1f7221 */ /* 0x000fc60000000000 */
[----:B------:R-:W4:Y:S01]  /*0800*/  LDG.E R20, desc[UR4][R18.64+-0x40] ;  /* 0xffffc00412147981 */ /* 0x000f22000c1e1900 */
[----:B------:R-:W-:-:S03]  /*0810*/  FADD R30, R35, R30 ;  /* 0x0000001e231e7221 */ /* 0x000fc60000000000 */
[----:B------:R-:W4:Y:S01]  /*0820*/  LDG.E R28, desc[UR4][R18.64+-0x38] ;  /* 0xffffc804121c7981 */ /* 0x000f22000c1e1900 */
[----:B------:R-:W-:Y:S01]  /*0830*/  FADD R35, R31, R34 ;  /* 0x000000221f237221 */ /* 0x000fe20000000000 */
[----:B--2---:R-:W-:Y:S02]  /*0840*/  FADD R33, R33, R22 ;  /* 0x0000001621217221 */ /* 0x004fe40000000000 */
[----:B------:R-:W2:Y:S02]  /*0850*/  LDG.E R22, desc[UR4][R18.64+-0x3c] ;  /* 0xffffc40412167981 */ /* 0x000ea4000c1e1900 */
[----:B------:R-:W-:Y:S02]  /*0860*/  FADD R31, R33, R32 ;  /* 0x00000020211f7221 */ /* 0x000fe40000000000 */
[----:B------:R-:W2:Y:S01]  /*0870*/  LDG.E R33, desc[UR4][R18.64+-0x30] ;  /* 0xffffd00412217981 */ /* 0x000ea2000c1e1900 */
[----:B---3--:R-:W-:Y:S01]  /*0880*/  FADD R35, R35, R0 ;  /* 0x0000000023237221 */ /* 0x008fe20000000000 */
[----:B----4-:R-:W-:-:S02]  /*0890*/  FADD R29, R30, R29 ;  /* 0x0000001d1e1d7221 */ /* 0x010fc40000000000 */
[----:B------:R-:W3:Y:S04]  /*08a0*/  LDG.E R30, desc[UR4][R18.64+-0x28] ;  /* 0xffffd804121e7981 */ /* 0x000ee8000c1e1900 */
[----:B------:R-:W4:Y:S04]  /*08b0*/  LDG.E R0, desc[UR4][R18.64+-0x20] ;  /* 0xffffe00412007981 */ /* 0x000f28000c1e1900 */
[----:B------:R-:W4:Y:S01]  /*08c0*/  LDG.E R32, desc[UR4][R18.64+-0x2c] ;  /* 0xffffd40412207981 */ /* 0x000f22000c1e1900 */
[----:B------:R-:W-:Y:S01]  /*08d0*/  FADD R34, R31, R20 ;  /* 0x000000141f227221 */ /* 0x000fe20000000000 */
[----:B------:R-:W-:-:S02]  /*08e0*/  FADD R31, R35, R28 ;  /* 0x0000001c231f7221 */ /* 0x000fc40000000000 */
[----:B------:R-:W4:Y:S04]  /*08f0*/  LDG.E R20, desc[UR4][R18.64+-0x1c] ;  /* 0xffffe40412147981 */ /* 0x000f28000c1e1900 */
[----:B------:R-:W4:Y:S01]  /*0900*/  LDG.E R28, desc[UR4][R18.64+-0x10] ;  /* 0xfffff004121c7981 */ /* 0x000f22000c1e1900 */
[----:B--2---:R-:W-:-:S03]  /*0910*/  FADD R29, R29, R22 ;  /* 0x000000161d1d7221 */ /* 0x004fc60000000000 */
[----:B------:R-:W2:Y:S01]  /*0920*/  LDG.E R22, desc[UR4][R18.64+-0x18] ;  /* 0xffffe80412167981 */ /* 0x000ea2000c1e1900 */
[----:B------:R-:W-:Y:S01]  /*0930*/  FADD R33, R34, R33 ;  /* 0x0000002122217221 */ /* 0x000fe20000000000 */
[----:B---3--:R-:W-:Y:S02]  /*0940*/  FADD R31, R31, R30 ;  /* 0x0000001e1f1f7221 */ /* 0x008fe40000000000 */
[----:B------:R-:W3:Y:S01]  /*0950*/  LDG.E R30, desc[UR4][R18.64] ;  /* 0x00000004121e7981 */ /* 0x000ee2000c1e1900 */
[----:B----4-:R-:W-:-:S03]  /*0960*/  FADD R35, R33, R0 ;  /* 0x0000000021237221 */ /* 0x010fc60000000000 */
[----:B------:R-:W4:Y:S01]  /*0970*/  LDG.E R33, desc[UR4][R18.64+-0xc] ;  /* 0xfffff40412217981 */ /* 0x000f22000c1e1900 */
[----:B------:R-:W-:-:S03]  /*0980*/  FADD R29, R29, R32 ;  /* 0x000000201d1d7221 */ /* 0x000fc60000000000 */
[----:B------:R-:W4:Y:S04]  /*0990*/  LDG.E R32, desc[UR4][R18.64+-0x8] ;  /* 0xfffff80412207981 */ /* 0x000f28000c1e1900 */
[----:B------:R-:W4:Y:S01]  /*09a0*/  LDG.E R0, desc[UR4][R18.64+0x4] ;  /* 0x0000040412007981 */ /* 0x000f22000c1e1900 */
[----:B------:R-:W-:-:S03]  /*09b0*/  FADD R34, R29, R20 ;  /* 0x000000141d227221 */ /* 0x000fc60000000000 */
[----:B------:R-:W4:Y:S01]  /*09c0*/  LDG.E R20, desc[UR4][R18.64+0x8] ;  /* 0x0000080412147981 */ /* 0x000f22000c1e1900 */
[----:B--2---:R-:W-:Y:S01]  /*09d0*/  FADD R29, R31, R22 ;  /* 0x000000161f1d7221 */ /* 0x004fe20000000000 */
[----:B------:R-:W-:Y:S02]  /*09e0*/  FADD R31, R35, R28 ;  /* 0x0000001c231f7221 */ /* 0x000fe40000000000 */
[----:B------:R-:W2:Y:S04]  /*09f0*/  LDG.E R22, desc[UR4][R18.64+0x10] ;  /* 0x0000100412167981 */ /* 0x000ea8000c1e1900 */
[----:B------:R-:W2:Y:S01]  /*0a00*/  LDG.E R28, desc[UR4][R18.64+0x28] ;  /* 0x00002804121c7981 */ /* 0x000ea2000c1e1900 */
[----:B---3--:R-:W-:-:S03]  /*0a10*/  FADD R31, R31, R30 ;  /* 0x0000001e1f1f7221 */ /* 0x008fc60000000000 */
[----:B------:R-:W3:Y:S01]  /*0a20*/  LDG.E R30, desc[UR4][R18.64+0x14] ;  /* 0x00001404121e7981 */ /* 0x000ee2000c1e1900 */
[----:B----4-:R-:W-:-:S03]  /*0a30*/  FADD R33, R34, R33 ;  /* 0x0000002122217221 */ /* 0x010fc60000000000 */
[----:B------:R-:W4:Y:S01]  /*0a40*/  LDG.E R34, desc[UR4][R18.64+0x18] ;  /* 0x0000180412227981 */ /* 0x000f22000c1e1900 */
[----:B------:R-:W-:-:S03]  /*0a50*/  FADD R29, R29, R32 ;  /* 0x000000201d1d7221 */ /* 0x000fc60000000000 */
[----:B------:R-:W4:Y:S01]  /*0a60*/  LDG.E R32, desc[UR4][R18.64+0x24] ;  /* 0x0000240412207981 */ /* 0x000f22000c1e1900 */
[----:B------:R-:W-:-:S03]  /*0a70*/  FADD R35, R33, R0 ;  /* 0x0000000021237221 */ /* 0x000fc60000000000 */
[----:B------:R-:W4:Y:S04]  /*0a80*/  LDG.E R33, desc[UR4][R18.64+0x20] ;  /* 0x0000200412217981 */ /* 0x000f28000c1e1900 */
[----:B------:R-:W4:Y:S01]  /*0a90*/  LDG.E R0, desc[UR4][R18.64+0x30] ;  /* 0x0000300412007981 */ /* 0x000f22000c1e1900 */
[----:B------:R-:W-:-:S03]  /*0aa0*/  FADD R29, R29, R20 ;  /* 0x000000141d1d7221 */ /* 0x000fc60000000000 */
[----:B------:R-:W4:Y:S01]  /*0ab0*/  LDG.E R20, desc[UR4][R18.64+0x34] ;  /* 0x0000340412147981 */ /* 0x000f22000c1e1900 */
[----:B--2---:R-:W-:Y:S01]  /*0ac0*/  FADD R22, R31, R22 ;  /* 0x000000161f167221 */ /* 0x004fe20000000000 */
[----:B---3--:R-:W-:Y:S02]  /*0ad0*/  FADD R35, R35, R30 ;  /* 0x0000001e23237221 */ /* 0x008fe40000000000 */
[----:B------:R-:W2:Y:S01]  /*0ae0*/  LDG.E R30, desc[UR4][R18.64+0x44] ;  /* 0x00004404121e7981 */ /* 0x000ea2000c1e1900 */
[----:B----4-:R-:W-:Y:S01]  /*0af0*/  FADD R31, R29, R34 ;  /* 0x000000221d1f7221 */ /* 0x010fe20000000000 */
[----:B------:R-:W-:-:S03]  /*0b00*/  FADD R29, R35, R32 ;  /* 0x00000020231d7221 */ /* 0x000fc60000000000 */
[----:B------:R-:W-:Y:S01]  /*0b10*/  FADD R32, R31, R28 ;  /* 0x0000001c1f207221 */ /* 0x000fe20000000000 */
[----:B------:R-:W3:Y:S04]  /*0b20*/  LDG.E R35, desc[UR4][R18.64+0x38] ;  /* 0x0000380412237981 */ /* 0x000ee8000c1e1900 */
        /* <DEDUP_REMOVED lines=8> */
[----:B--2---:R-:W-:-:S03]  /*0bb0*/  FADD R37, R29, R30 ;  /* 0x0000001e1d257221 */ /* 0x004fc60000000000 */
[----:B------:R-:W2:Y:S04]  /*0bc0*/  LDG.E R29, desc[UR4][R18.64+0x60] ;  /* 0x00006004121d7981 */ /* 0x000ea8000c1e1900 */
[----:B------:R-:W2:Y:S01]  /*0bd0*/  LDG.E R30, desc[UR4][R18.64+0x74] ;  /* 0x00007404121e7981 */ /* 0x000ea2000c1e1900 */
[----:B---3--:R-:W-:-:S03]  /*0be0*/  FADD R35, R32, R35 ;  /* 0x0000002320237221 */ /* 0x008fc60000000000 */
[----:B------:R-:W3:Y:S01]  /*0bf0*/  LDG.E R32, desc[UR4][R18.64+0x70] ;  /* 0x0000700412207981 */ /* 0x000ee2000c1e1900 */
[----:B----4-:R-:W-:Y:S01]  /*0c00*/  FADD R33, R34, R31 ;  /* 0x0000001f22217221 */ /* 0x010fe20000000000 */
[----:B------:R-:W-:Y:S02]  /*0c10*/  FADD R31, R35, R22 ;  /* 0x00000016231f7221 */ /* 0x000fe40000000000 */
[----:B------:R-:W4:Y:S01]  /*0c20*/  LDG.E R22, desc[UR4][R18.64+0x64] ;  /* 0x0000640412167981 */ /* 0x000f22000c1e1900 */
[----:B------:R-:W-:-:S03]  /*0c30*/  FADD R34, R33, R28 ;  /* 0x0000001c21227221 */ /* 0x000fc60000000000 */
[----:B------:R-:W3:Y:S01]  /*0c40*/  LDG.E R28, desc[UR4][R18.64+0x68] ;  /* 0x00006804121c7981 */ /* 0x000ee2000c1e1900 */
[----:B------:R-:W-:-:S03]  /*0c50*/  FADD R37, R37, R0 ;  /* 0x0000000025257221 */ /* 0x000fc60000000000 */
[----:B------:R-:W3:Y:S01]  /*0c60*/  LDG.E R0, desc[UR4][R18.64+0x78] ;  /* 0x0000780412007981 */ /* 0x000ee2000c1e1900 */
[----:B------:R-:W-:-:S05]  /*0c70*/  VIADD R26, R26, 0x10 ;  /* 0x000000101a1a7836 */ /* 0x000fca0000000000 */
[----:B------:R-:W-:Y:S01]  /*0c80*/  ISETP.NE.AND P0, PT, R26, RZ, PT ;  /* 0x000000ff1a00720c */ /* 0x000fe20003f05270 */
[----:B------:R-:W-:Y:S01]  /*0c90*/  FADD R31, R31, R20 ;  /* 0x000000141f1f7221 */ /* 0x000fe20000000000 */
[----:B------:R-:W-:Y:S01]  /*0ca0*/  IADD3 R27, PT, PT, R27, 0x10, RZ ;  /* 0x000000101b1b7810 */ /* 0x000fe20007ffe0ff */
[----:B--2---:R-:W-:Y:S01]  /*0cb0*/  FADD R33, R34, R29 ;  /* 0x0000001d22217221 */ /* 0x004fe20000000000 */
[----:B------:R-:W-:Y:S01]  /*0cc0*/  IADD3 R29, P1, PT, R18, 0x100, RZ ;  /* 0x00000100121d7810 */ /* 0x000fe20007f3e0ff */
[----:B----4-:R-:W-:Y:S01]  /*0cd0*/  FADD R37, R37, R22 ;  /* 0x0000001625257221 */ /* 0x010fe20000000000 */
[----:B---3--:R-:W-:Y:S02]  /*0ce0*/  FADD R31, R31, R28 ;  /* 0x0000001c1f1f7221 */ /* 0x008fe40000000000 */
[----:B------:R-:W-:Y:S01]  /*0cf0*/  IADD3.X R28, PT, PT, RZ, R19, RZ, P1, !PT ;  /* 0x00000013ff1c7210 */ /* 0x000fe20000ffe4ff */
[----:B------:R-:W-:Y:S01]  /*0d00*/  FADD R22, R33, R32 ;  /* 0x0000002021167221 */ /* 0x000fe20000000000 */
[----:B------:R-:W-:Y:S01]  /*0d10*/  FADD R20, R37, R30 ;  /* 0x0000001e25147221 */ /* 0x000fe20000000000 */
[----:B------:R-:W-:-:S02]  /*0d20*/  FADD R0, R31, R0 ;  /* 0x000000001f007221 */ /* 0x000fc40000000000 */
[----:B------:R-:W-:Y:S05]  /*0d30*/  @P0 BRA `(.L_x_4) ;  /* 0xfffffff800600947 */ /* 0x000fea000383ffff */
.L_x_3:
[----:B------:R-:W-:Y:S05]  /*0d40*/  BSYNC.RECONVERGENT B1 ;  /* 0x0000000000017941 */ /* 0x000fea0003800200 */
.L_x_2:
[----:B------:R-:W-:-:S13]  /*0d50*/  LOP3.LUT P0, R18, R24, 0xf, RZ, 0xc0, !PT ;  /* 0x0000000f18127812 */ /* 0x000fda000780c0ff */
[----:B------:R-:W-:Y:S05]  /*0d60*/  @!P0 BRA `(.L_x_1) ;  /* 0x0000000400a88947 */ /* 0x000fea0003800000 */
[----:B------:R-:W-:Y:S01]  /*0d70*/  ISETP.GE.U32.AND P0, PT, R18, 0x8, PT ;  /* 0x000000081200780c */ /* 0x000fe20003f06070 */
[----:B------:R-:W-:Y:S01]  /*0d80*/  BSSY.RECONVERGENT B1, `(.L_x_5) ;  /* 0x0000035000017945 */ /* 0x000fe20003800200 */
[----:B------:R-:W-:-:S11]  /*0d90*/  LOP3.LUT P1, R30, R24, 0x7, RZ, 0xc0, !PT ;  /* 0x00000007181e7812 */ /* 0x000fd6000782c0ff */
[----:B------:R-:W-:Y:S05]  /*0da0*/  @!P0 BRA `(.L_x_6) ;  /* 0x0000000000c88947 */ /* 0x000fea0003800000 */
[----:B------:R-:W-:-:S05]  /*0db0*/  IMAD.WIDE.U32 R18, R27, 0x10, R14 ;  /* 0x000000101b127825 */ /* 0x000fca00078e000e */
[----:B------:R-:W2:Y:S04]  /*0dc0*/  LDG.E R31, desc[UR4][R18.64] ;  /* 0x00000004121f7981 */ /* 0x000ea8000c1e1900 */
[----:B------:R-:W3:Y:S04]  /*0dd0*/  LDG.E R33, desc[UR4][R18.64+0x4] ;  /* 0x0000040412217981 */ /* 0x000ee8000c1e1900 */
[----:B------:R-:W4:Y:S04]  /*0de0*/  LDG.E R29, desc[UR4][R18.64+0x8] ;  /* 0x00000804121d7981 */ /* 0x000f28000c1e1900 */
[----:B------:R-:W4:Y:S04]  /*0df0*/  LDG.E R32, desc[UR4][R18.64+0x10] ;  /* 0x0000100412207981 */ /* 0x000f28000c1e1900 */
[----:B------:R-:W4:Y:S04]  /*0e00*/  LDG.E R34, desc[UR4][R18.64+0x18] ;  /* 0x0000180412227981 */ /* 0x000f28000c1e1900 */
[----:B------:R-:W4:Y:S04]  /*0e10*/  LDG.E R28, desc[UR4][R18.64+0x20] ;  /* 0x00002004121c7981 */ /* 0x000f28000c1e1900 */
[----:B------:R-:W4:Y:S04]  /*0e20*/  LDG.E R26, desc[UR4][R18.64+0x24] ;  /* 0x00002404121a7981 */ /* 0x000f28000c1e1900 */
[----:B------:R-:W4:Y:S01]  /*0e30*/  LDG.E R35, desc[UR4][R18.64+0x40] ;  /* 0x0000400412237981 */ /* 0x000f22000c1e1900 */
[----:B--2---:R-:W-:-:S03]  /*0e40*/  FADD R31, R22, R31 ;  /* 0x0000001f161f7221 */ /* 0x004fc60000000000 */
        /* <DEDUP_REMOVED lines=8> */
[----:B------:R-:W4:Y:S01]  /*0ed0*/  LDG.E R34, desc[UR4][R18.64+0x60] ;  /* 0x0000600412227981 */ /* 0x000f22000c1e1900 */
[----:B------:R-:W-:-:S03]  /*0ee0*/  FADD R28, R31, R28 ;  /* 0x0000001c1f1c7221 */ /* 0x000fc60000000000 */
[----:B------:R-:W4:Y:S01]  /*0ef0*/  LDG.E R31, desc[UR4][R18.64+0x30] ;  /* 0x00003004121f7981 */ /* 0x000f22000c1e1900 */
[----:B--2---:R-:W-:-:S03]  /*0f00*/  FADD R33, R33, R22 ;  /* 0x0000001621217221 */ /* 0x004fc60000000000 */
[----:B------:R-:W2:Y:S01]  /*0f10*/  LDG.E R22, desc[UR4][R18.64+0x38] ;  /* 0x0000380412167981 */ /* 0x000ea2000c1e1900 */
[----:B------:R-:W-:Y:S01]  /*0f20*/  FADD R33, R33, R26 ;  /* 0x0000001a21217221 */ /* 0x000fe20000000000 */
[----:B---3--:R-:W-:Y:S02]  /*0f30*/  FADD R29, R29, R20 ;  /* 0x000000141d1d7221 */ /* 0x008fe40000000000 */
[----:B------:R-:W3:Y:S04]  /*0f40*/  LDG.E R26, desc[UR4][R18.64+0x44] ;  /* 0x00004404121a7981 */ /* 0x000ee8000c1e1900 */
        /* <DEDUP_REMOVED lines=11> */
[----:B---3--:R-:W-:-:S03]  /*1000*/  FADD R26, R33, R26 ;  /* 0x0000001a211a7221 */ /* 0x008fc60000000000 */
[----:B------:R-:W3:Y:S01]  /*1010*/  LDG.E R33, desc[UR4][R18.64+0x54] ;  /* 0x0000540412217981 */ /* 0x000ee2000c1e1900 */
[----:B------:R-:W-:-:S03]  /*1020*/  FADD R20, R29, R20 ;  /* 0x000000141d147221 */ /* 0x000fc60000000000 */
[----:B------:R-:W4:Y:S01]  /*1030*/  LDG.E R29, desc[UR4][R18.64+0x58] ;  /* 0x00005804121d7981 */ /* 0x000f22000c1e1900 */
[----:B------:R-:W-:Y:S01]  /*1040*/  FADD R35, R35, R34 ;  /* 0x0000002223237221 */ /* 0x000fe20000000000 */
[----:B------:R-:W-:Y:S01]  /*1050*/  IADD3 R27, PT, PT, R27, 0x8, RZ ;  /* 0x000000081b1b7810 */ /* 0x000fe20007ffe0ff */
[----:B---3--:R-:W-:Y:S01]  /*1060*/  FADD R33, R26, R33 ;  /* 0x000000211a217221 */ /* 0x008fe20000000000 */
[----:B----4-:R-:W-:-:S03]  /*1070*/  FADD R20, R20, R29 ;  /* 0x0000001d14147221 */ /* 0x010fc60000000000 */
[----:B------:R-:W-:Y:S01]  /*1080*/  FADD R33, R33, R32 ;  /* 0x0000002021217221 */ /* 0x000fe20000000000 */
[----:B------:R-:W-:-:S03]  /*1090*/  FADD R31, R20, R31 ;  /* 0x0000001f141f7221 */ /* 0x000fc60000000000 */
[----:B------:R-:W-:Y:S01]  /*10a0*/  FADD R20, R33, R0 ;  /* 0x0000000021147221 */ /* 0x000fe20000000000 */
[----:B--2---:R-:W-:Y:S01]  /*10b0*/  FADD R22, R35, R22 ;  /* 0x0000001623167221 */ /* 0x004fe20000000000 */
[----:B------:R-:W-:-:S07]  /*10c0*/  FADD R0, R31, R28 ;  /* 0x0000001c1f007221 */ /* 0x000fce0000000000 */
.L_x_6:
[----:B------:R-:W-:Y:S05]  /*10d0*/  BSYNC.RECONVERGENT B1 ;  /* 0x0000000000017941 */ /* 0x000fea0003800200 */
.L_x_5:
[----:B------:R-:W-:Y:S05]  /*10e0*/  @!P1 BRA `(.L_x_1) ;  /* 0x0000000000c89947 */ /* 0x000fea0003800000 */
[----:B------:R-:W-:Y:S01]  /*10f0*/  ISETP.GE.U32.AND P0, PT, R30, 0x4, PT ;  /* 0x000000041e00780c */ /* 0x000fe20003f06070 */
[----:B------:R-:W-:Y:S01]  /*1100*/  BSSY.RECONVERGENT B1, `(.L_x_7) ;  /* 0x000001e000017945 */ /* 0x000fe20003800200 */
[----:B------:R-:W-:-:S04]  /*1110*/  LOP3.LUT R24, R24, 0x3, RZ, 0xc0, !PT ;  /* 0x0000000318187812 */ /* 0x000fc800078ec0ff */
[----:B------:R-:W-:-:S07]  /*1120*/  ISETP.NE.AND P1, PT, R24, RZ, PT ;  /* 0x000000ff1800720c */ /* 0x000fce0003f25270 */
[----:B------:R-:W-:Y:S06]  /*1130*/  @!P0 BRA `(.L_x_8) ;  /* 0x0000000000688947 */ /* 0x000fec0003800000 */
[----:B------:R-:W-:-:S05]  /*1140*/  IMAD.WIDE.U32 R18, R27, 0x10, R14 ;  /* 0x000000101b127825 */ /* 0x000fca00078e000e */
[----:B------:R-:W2:Y:S04]  /*1150*/  LDG.E R29, desc[UR4][R18.64] ;  /* 0x00000004121d7981 */ /* 0x000ea8000c1e1900 */
[----:B------:R-:W3:Y:S04]  /*1160*/  LDG.E R31, desc[UR4][R18.64+0x4] ;  /* 0x00000404121f7981 */ /* 0x000ee8000c1e1900 */
        /* <DEDUP_REMOVED lines=10> */
[----:B------:R-:W4:Y:S04]  /*1210*/  LDG.E R33, desc[UR4][R18.64+0x20] ;  /* 0x0000200412217981 */ /* 0x000f28000c1e1900 */
[----:B------:R-:W4:Y:S04]  /*1220*/  LDG.E R31, desc[UR4][R18.64+0x28] ;  /* 0x00002804121f7981 */ /* 0x000f28000c1e1900 */
[----:B------:R-:W4:Y:S01]  /*1230*/  LDG.E R0, desc[UR4][R18.64+0x34] ;  /* 0x0000340412007981 */ /* 0x000f22000c1e1900 */
[----:B------:R-:W-:Y:S01]  /*1240*/  FADD R22, R22, R37 ;  /* 0x0000002516167221 */ /* 0x000fe20000000000 */
[----:B------:R-:W-:-:S02]  /*1250*/  VIADD R27, R27, 0x4 ;  /* 0x000000041b1b7836 */ /* 0x000fc40000000000 */
[----:B--2---:R-:W-:Y:S01]  /*1260*/  FADD R29, R26, R29 ;  /* 0x0000001d1a1d7221 */ /* 0x004fe20000000000 */
[----:B---3--:R-:W-:-:S03]  /*1270*/  FADD R20, R35, R20 ;  /* 0x0000001423147221 */ /* 0x008fc60000000000 */
[----:B------:R-:W-:Y:S01]  /*1280*/  FADD R29, R29, R32 ;  /* 0x000000201d1d7221 */ /* 0x000fe20000000000 */
[----:B----4-:R-:W-:Y:S01]  /*1290*/  FADD R33, R22, R33 ;  /* 0x0000002116217221 */ /* 0x010fe20000000000 */
[----:B------:R-:W-:-:S03]  /*12a0*/  FADD R31, R20, R31 ;  /* 0x0000001f141f7221 */ /* 0x000fc60000000000 */
[----:B------:R-:W-:Y:S01]  /*12b0*/  FADD R22, R33, R30 ;  /* 0x0000001e21167221 */ /* 0x000fe20000000000 */
[----:B------:R-:W-:Y:S01]  /*12c0*/  FADD R20, R29, R0 ;  /* 0x000000001d147221 */ /* 0x000fe20000000000 */
[----:B------:R-:W-:-:S07]  /*12d0*/  FADD R0, R31, R28 ;  /* 0x0000001c1f007221 */ /* 0x000fce0000000000 */
.L_x_8:
[----:B------:R-:W-:Y:S05]  /*12e0*/  BSYNC.RECONVERGENT B1 ;  /* 0x0000000000017941 */ /* 0x000fea0003800200 */
.L_x_7:
[----:B------:R-:W-:Y:S05]  /*12f0*/  @!P1 BRA `(.L_x_1) ;  /* 0x0000000000449947 */ /* 0x000fea0003800000 */
[----:B------:R-:W-:Y:S01]  /*1300*/  IMAD.WIDE.U32 R14, R27, 0x10, R14 ;  /* 0x000000101b0e7825 */ /* 0x000fe200078e000e */
[----:B------:R-:W-:Y:S02]  /*1310*/  IADD3 R24, PT, PT, -R24, RZ, RZ ;  /* 0x000000ff18187210 */ /* 0x000fe40007ffe1ff */
[----:B------:R-:W-:-:S04]  /*1320*/  IADD3 R18, P0, PT, R14, 0x8, RZ ;  /* 0x000000080e127810 */ /* 0x000fc80007f1e0ff */
[----:B------:R-:W-:-:S09]  /*1330*/  IADD3.X R31, PT, PT, RZ, R15, RZ, P0, !PT ;  /* 0x0000000fff1f7210 */ /* 0x000fd200007fe4ff */
.L_x_9:
[----:B------:R-:W-:Y:S01]  /*1340*/  MOV R14, R18 ;  /* 0x00000012000e7202 */ /* 0x000fe20000000f00 */
[----:B------:R-:W-:-:S05]  /*1350*/  IMAD.MOV.U32 R15, RZ, RZ, R31 ;  /* 0x000000ffff0f7224 */ /* 0x000fca00078e001f */
[----:B------:R-:W2:Y:S04]  /*1360*/  LDG.E R19, desc[UR4][R14.64+-0x8] ;  /* 0xfffff8040e137981 */ /* 0x000ea8000c1e1900 */
[----:B------:R-:W3:Y:S04]  /*1370*/  LDG.E R27, desc[UR4][R14.64+-0x4] ;  /* 0xfffffc040e1b7981 */ /* 0x000ee8000c1e1900 */
[----:B------:R-:W4:Y:S01]  /*1380*/  LDG.E R29, desc[UR4][R14.64] ;  /* 0x000000040e1d7981 */ /* 0x000f22000c1e1900 */
[----:B------:R-:W-:Y:S02]  /*1390*/  IADD3 R24, PT, PT, R24, 0x1, RZ ;  /* 0x0000000118187810 */ /* 0x000fe40007ffe0ff */
[----:B------:R-:W-:-:S02]  /*13a0*/  IADD3 R18, P1, PT, R14, 0x10, RZ ;  /* 0x000000100e127810 */ /* 0x000fc40007f3e0ff */
[----:B------:R-:W-:Y:S02]  /*13b0*/  ISETP.NE.AND P0, PT, R24, RZ, PT ;  /* 0x000000ff1800720c */ /* 0x000fe40003f05270 */
[----:B------:R-:W-:Y:S01]  /*13c0*/  IADD3.X R31, PT, PT, RZ, R15, RZ, P1, !PT ;  /* 0x0000000fff1f7210 */ /* 0x000fe20000ffe4ff */
[----:B--2---:R-:W-:Y:S01]  /*13d0*/  FADD R22, R19, R22 ;  /* 0x0000001613167221 */ /* 0x004fe20000000000 */
[----:B---3--:R-:W-:Y:S01]  /*13e0*/  FADD R20, R27, R20 ;  /* 0x000000141b147221 */ /* 0x008fe20000000000 */
[----:B----4-:R-:W-:-:S08]  /*13f0*/  FADD R0, R29, R0 ;  /* 0x000000001d007221 */ /* 0x010fd00000000000 */
[----:B------:R-:W-:Y:S05]  /*1400*/  @P0 BRA `(.L_x_9) ;  /* 0xfffffffc00cc0947 */ /* 0x000fea000383ffff */
.L_x_1:
[----:B------:R-:W-:Y:S05]  /*1410*/  BSYNC.RECONVERGENT B0 ;  /* 0x0000000000007941 */ /* 0x000fea0003800200 */
.L_x_0:
[----:B-----5:R-:W-:Y:S01]  /*1420*/  FADD R25, R25, -R4 ;  /* 0x8000000419197221 */ /* 0x020fe20000000000 */
[----:B------:R-:W-:-:S04]  /*1430*/  FADD R14, R23, -R6 ;  /* 0x80000006170e7221 */ /* 0x000fc80000000000 */
[----:B------:R-:W-:Y:S01]  /*1440*/  FFMA R25, R25, R22, R14 ;  /* 0x0000001619197223 */ /* 0x000fe2000000000e */
[----:B------:R-:W-:-:S03]  /*1450*/  FADD R14, R21, -R8 ;  /* 0x80000008150e7221 */ /* 0x000fc60000000000 */
[----:B------:R-:W-:-:S04]  /*1460*/  FADD R25, R25, R20 ;  /* 0x0000001419197221 */ /* 0x000fc80000000000 */
[----:B------:R-:W-:-:S05]  /*1470*/  FADD R25, R25, R14 ;  /* 0x0000000e19197221 */ /* 0x000fca0000000000 */
[----:B------:R-:W-:-:S13]  /*1480*/  FSETP.GT.AND P0, PT, R0, -R25, PT ;  /* 0x800000190000720b */ /* 0x000fda0003f04000 */
[----:B------:R-:W0:Y:S02]  /*1490*/  @P0 LDC.64 R14, c[0x0][0x380] ;  /* 0x0000e000ff0e0b82 */ /* 0x000e240000000a00 */
[----:B0-----:R-:W-:-:S05]  /*14a0*/  @P0 IMAD.WIDE.U32 R14, R16, 0x10, R14 ;  /* 0x00000010100e0825 */ /* 0x001fca00078e000e */
[----:B------:R0:W-:Y:S04]  /*14b0*/  @P0 STG.E desc[UR4][R14.64+0xc], R11 ;  /* 0x00000c0b0e000986 */ /* 0x0001e8000c101904 */
[----:B------:R0:W-:Y:S04]  /*14c0*/  @P0 STG.E desc[UR4][R14.64], R4 ;  /* 0x000000040e000986 */ /* 0x0001e8000c101904 */
[----:B------:R0:W-:Y:S04]  /*14d0*/  @P0 STG.E desc[UR4][R14.64+0x4], R6 ;  /* 0x000004060e000986 */ /* 0x0001e8000c101904 */
[----:B------:R0:W-:Y:S01]  /*14e0*/  @P0 STG.E desc[UR4][R14.64+0x8], R8 ;  /* 0x000008080e000986 */ /* 0x0001e2000c101904 */
[----:B------:R-:W-:Y:S05]  /*14f0*/  @P0 EXIT ;  /* 0x000000000000094d */ /* 0x000fea0003800000 */
[----:B------:R-:W1:Y:S01]  /*1500*/  LDC R22, c[0x0][0x3a4] ;  /* 0x0000e900ff167b82 */ /* 0x000e620000000800 */
[----:B0-----:R-:W-:Y:S01]  /*1510*/  SHF.R.U32.HI R14, RZ, 0x2, R9 ;  /* 0x00000002ff0e7819 */ /* 0x001fe20000011609 */
[----:B------:R-:W-:Y:S01]  /*1520*/  IMAD.MOV.U32 R19, RZ, RZ, R7 ;  /* 0x000000ffff137224 */ /* 0x000fe200078e0007 */
[----:B------:R-:W-:Y:S01]  /*1530*/  SHF.L.U32 R18, R3, 0x4, RZ ;  /* 0x0000000403127819 */ /* 0x000fe200000006ff */
[----:B------:R-:W-:Y:S01]  /*1540*/  FADD R0, R25, R0 ;  /* 0x0000000019007221 */ /* 0x000fe20000000000 */
[----:B------:R-:W-:Y:S01]  /*1550*/  LOP3.LUT R9, R14, R9, RZ, 0x3c, !PT ;  /* 0x000000090e097212 */ /* 0x000fe200078e3cff */
[----:B------:R-:W-:Y:S01]  /*1560*/  BSSY.RECONVERGENT B0, `(.L_x_10) ;  /* 0x0000019000007945 */ /* 0x000fe20003800200 */
[----:B------:R-:W-:Y:S02]  /*1570*/  MOV R14, R5 ;  /* 0x00000005000e7202 */ /* 0x000fe40000000f00 */
[----:B------:R-:W-:Y:S01]  /*1580*/  MOV R26, R3 ;  /* 0x00000003001a7202 */ /* 0x000fe20000000f00 */
[----:B------:R-:W-:-:S05]  /*1590*/  IMAD.SHL.U32 R15, R9, 0x2, RZ ;  /* 0x00000002090f7824 */ /* 0x000fca00078e00ff */
[----:B------:R-:W-:Y:S02]  /*15a0*/  LOP3.LUT R20, R9, R15, R18, 0x96, !PT ;  /* 0x0000000f09147212 */ /* 0x000fe400078e9612 */
[----:B------:R-:W-:Y:S02]  /*15b0*/  MOV R15, R2 ;  /* 0x00000002000f7202 */ /* 0x000fe40000000f00 */
[----:B------:R-:W-:Y:S02]  /*15c0*/  IADD3 R18, PT, PT, R10, 0x1ba6d9, RZ ;  /* 0x001ba6d90a127810 */ /* 0x000fe40007ffe0ff */
[----:B------:R-:W-:Y:S01]  /*15d0*/  LOP3.LUT R27, R20, R3, RZ, 0x3c, !PT ;  /* 0x00000003141b7212 */ /* 0x000fe200078e3cff */
[----:B------:R0:W-:Y:S01]  /*15e0*/  STG.E.64 desc[UR4][R12.64+0x8], R14 ;  /* 0x0000080e0c007986 */ /* 0x0001e2000c101b04 */
[----:B-1----:R-:W1:Y:S03]  /*15f0*/  MUFU.RCP R21, R22 ;  /* 0x0000001600157308 */ /* 0x002e660000001000 */
[----:B------:R0:W-:Y:S04]  /*1600*/  STG.E.64 desc[UR4][R12.64], R18 ;  /* 0x000000120c007986 */ /* 0x0001e8000c101b04 */
[----:B------:R0:W-:Y:S01]  /*1610*/  STG.E.64 desc[UR4][R12.64+0x10], R26 ;  /* 0x0000101a0c007986 */ /* 0x0001e2000c101b04 */
[----:B------:R-:W2:Y:S01]  /*1620*/  FCHK P0, R0, R22 ;  /* 0x0000001600007302 */ /* 0x000ea20000000000 */
[----:B-1----:R-:W-:-:S04]  /*1630*/  FFMA R2, R21, -R22, 1 ;  /* 0x3f80000015027423 */ /* 0x002fc80000000816 */
[----:B------:R-:W-:Y:S01]  /*1640*/  FFMA R21, R21, R2, R21 ;  /* 0x0000000215157223 */ /* 0x000fe20000000015 */
[----:B------:R-:W-:-:S03]  /*1650*/  IADD3 R2, PT, PT, R27, R18, RZ ;  /* 0x000000121b027210 */ /* 0x000fc60007ffe0ff */
[----:B------:R-:W-:Y:S01]  /*1660*/  FFMA R3, R0, R21, RZ ;  /* 0x0000001500037223 */ /* 0x000fe200000000ff */
[----:B------:R-:W-:-:S03]  /*1670*/  I2FP.F32.U32 R2, R2 ;  /* 0x0000000200027245 */ /* 0x000fc60000201000 */
[----:B------:R-:W-:Y:S02]  /*1680*/  FFMA R10, R3, -R22, R0 ;  /* 0x80000016030a7223 */ /* 0x000fe40000000000 */
[----:B------:R-:W-:Y:S02]  /*1690*/  FFMA R17, R2, R17, 1.1641532182693481445e-10 ;  /* 0x2f00000002117423 */ /* 0x000fe40000000011 */
[----:B------:R-:W-:Y:S01]  /*16a0*/  FFMA R3, R21, R10, R3 ;  /* 0x0000000a15037223 */ /* 0x000fe20000000003 */
[----:B0-2---:R-:W-:Y:S06]  /*16b0*/  @!P0 BRA `(.L_x_11) ;  /* 0x00000000000c8947 */ /* 0x005fec0003800000 */
[----:B------:R-:W-:-:S07]  /*16c0*/  MOV R2, 0x16e0 ;  /* 0x000016e000027802 */ /* 0x000fce0000000f00 */
[----:B------:R-:W-:Y:S05]  /*16d0*/  CALL.REL.NOINC `($__internal_0_$__cuda_sm3x_div_rn_noftz_f32_slowpath) ;  /* 0x0000000000647944 */ /* 0x000fea0003c00000 */
[----:B------:R-:W-:-:S07]  /*16e0*/  MOV R3, R5 ;  /* 0x0000000500037202 */ /* 0x000fce0000000f00 */
.L_x_11:
[----:B------:R-:W-:Y:S05]  /*16f0*/  BSYNC.RECONVERGENT B0 ;  /* 0x0000000000007941 */ /* 0x000fea0003800200 */
.L_x_10:
[----:B------:R-:W-:Y:S02]  /*1700*/  HFMA2 R5, -RZ, RZ, 3.7421875, 0 ;  /* 0x437c0000ff057431 */ /* 0x000fe400000001ff */
[----:B------:R-:W-:-:S04]  /*1710*/  IMAD.MOV.U32 R0, RZ, RZ, 0x3bbb989d ;  /* 0x3bbb989dff007424 */ /* 0x000fc800078e00ff */
[----:B------:R-:W-:-:S04]  /*1720*/  FFMA.SAT R0, R3, R0, 0.5 ;  /* 0x3f00000003007423 */ /* 0x000fc80000002000 */
[----:B------:R-:W-:-:S04]  /*1730*/  FFMA.RM R0, R0, R5, 12582913 ;  /* 0x4b40000100007423 */ /* 0x000fc80000004005 */
[C---:B------:R-:W-:Y:S01]  /*1740*/  FADD R2, R0.reuse, -12583039 ;  /* 0xcb40007f00027421 */ /* 0x040fe20000000000 */
[----:B------:R-:W-:-:S03]  /*1750*/  SHF.L.U32 R0, R0, 0x17, RZ ;  /* 0x0000001700007819 */ /* 0x000fc600000006ff */
[----:B------:R-:W-:-:S04]  /*1760*/  FFMA R2, R3, 1.4426950216293334961, -R2 ;  /* 0x3fb8aa3b03027823 */ /* 0x000fc80000000802 */
[----:B------:R-:W-:-:S06]  /*1770*/  FFMA R5, R3, 1.925963033500011079e-08, R2 ;  /* 0x32a5706003057823 */ /* 0x000fcc0000000002 */
[----:B------:R-:W0:Y:S02]  /*1780*/  MUFU.EX2 R5, R5 ;  /* 0x0000000500057308 */ /* 0x000e240000000800 */
[----:B0-----:R-:W-:-:S05]  /*1790*/  FMUL R0, R0, R5 ;  /* 0x0000000500007220 */ /* 0x001fca0000400000 */
[----:B------:R-:W-:-:S13]  /*17a0*/  FSETP.GEU.AND P0, PT, R17, R0, PT ;  /* 0x000000001100720b */ /* 0x000fda0003f0e000 */
[----:B------:R-:W0:Y:S02]  /*17b0*/  @!P0 LDC.64 R2, c[0x0][0x380] ;  /* 0x0000e000ff028b82 */ /* 0x000e240000000a00 */
[----:B0-----:R-:W-:-:S05]  /*17c0*/  @!P0 IMAD.WIDE.U32 R2, R16, 0x10, R2 ;  /* 0x0000001010028825 */ /* 0x001fca00078e0002 */
[----:B------:R0:W-:Y:S04]  /*17d0*/  @!P0 STG.E desc[UR4][R2.64+0xc], R11 ;  /* 0x00000c0b02008986 */ /* 0x0001e8000c101904 */
[----:B------:R0:W-:Y:S04]  /*17e0*/  @!P0 STG.E desc[UR4][R2.64], R4 ;  /* 0x0000000402008986 */ /* 0x0001e8000c101904 */
[----:B------:R0:W-:Y:S04]  /*17f0*/  @!P0 STG.E desc[UR4][R2.64+0x4], R6 ;  /* 0x0000040602008986 */ /* 0x0001e8000c101904 */
[----:B------:R0:W-:Y:S01]  /*1800*/  @!P0 STG.E desc[UR4][R2.64+0x8], R8 ;  /* 0x0000080802008986 */ /* 0x0001e2000c101904 */
[----:B------:R-:W-:Y:S05]  /*1810*/  @!P0 EXIT ;  /* 0x000000000000894d */ /* 0x000fea0003800000 */
[----:B0-----:R-:W0:Y:S08]  /*1820*/  LDC.64 R2, c[0x0][0x380] ;  /* 0x0000e000ff027b82 */ /* 0x001e300000000a00 */
[----:B------:R-:W1:Y:S01]  /*1830*/  LDC R5, c[0x0][0x3a0] ;  /* 0x0000e800ff057b82 */ /* 0x000e620000000800 */
[----:B0-----:R-:W-:-:S05]  /*1840*/  IMAD.WIDE.U32 R2, R16, 0x10, R2 ;  /* 0x0000001010027825 */ /* 0x001fca00078e0002 */
[----:B-1----:R-:W-:Y:S01]  /*1850*/  STG.E desc[UR4][R2.64+0xc], R5 ;  /* 0x00000c0502007986 */ /* 0x002fe2000c101904 */
[----:B------:R-:W-:Y:S05]  /*1860*/  EXIT ;  /* 0x000000000000794d */ /* 0x000fea0003800000 */
        .weak           $__internal_0_$__cuda_sm3x_div_rn_noftz_f32_slowpath
        .type           $__internal_0_$__cuda_sm3x_div_rn_noftz_f32_slowpath,@function
        .size           $__internal_0_$__cuda_sm3x_div_rn_noftz_f32_slowpath,(.L_x_33 - $__internal_0_$__cuda_sm3x_div_rn_noftz_f32_slowpath)
$__internal_0_$__cuda_sm3x_div_rn_noftz_f32_slowpath:
[----:B------:R-:W0:Y:S01]  /*1870*/  LDC R3, c[0x0][0x3a4] ;  /* 0x0000e900ff037b82 */ /* 0x000e220000000800 */
[----:B------:R-:W-:Y:S01]  /*1880*/  SHF.R.U32.HI R5, RZ, 0x17, R0 ;  /* 0x00000017ff057819 */ /* 0x000fe20000011600 */
[----:B------:R-:W1:Y:S01]  /*1890*/  LDCU UR6, c[0x0][0x3a4] ;  /* 0x00007480ff0677ac */ /* 0x000e620008000800 */
[----:B------:R-:W-:Y:S02]  /*18a0*/  BSSY.RECONVERGENT B1, `(.L_x_12) ;  /* 0x0000064000017945 */ /* 0x000fe40003800200 */
[----:B------:R-:W-:Y:S02]  /*18b0*/  LOP3.LUT R14, R5, 0xff, RZ, 0xc0, !PT ;  /* 0x000000ff050e7812 */ /* 0x000fe400078ec0ff */
[----:B------:R-:W-:-:S03]  /*18c0*/  MOV R5, R0 ;  /* 0x0000000000057202 */ /* 0x000fc60000000f00 */
[----:B------:R-:W-:Y:S01]  /*18d0*/  VIADD R13, R14, 0xffffffff ;  /* 0xffffffff0e0d7836 */ /* 0x000fe20000000000 */
[----:B-1----:R-:W-:Y:S02]  /*18e0*/  MOV R10, UR6 ;  /* 0x00000006000a7c02 */ /* 0x002fe40008000f00 */
[----:B0-----:R-:W-:-:S04]  /*18f0*/  SHF.R.U32.HI R7, RZ, 0x17, R3 ;  /* 0x00000017ff077819 */ /* 0x001fc80000011603 */
[----:B------:R-:W-:-:S04]  /*1900*/  LOP3.LUT R7, R7, 0xff, RZ, 0xc0, !PT ;  /* 0x000000ff07077812 */ /* 0x000fc800078ec0ff */
[----:B------:R-:W-:-:S04]  /*1910*/  IADD3 R12, PT, PT, R7, -0x1, RZ ;  /* 0xffffffff070c7810 */ /* 0x000fc80007ffe0ff */
[----:B------:R-:W-:-:S04]  /*1920*/  ISETP.GT.U32.AND P0, PT, R12, 0xfd, PT ;  /* 0x000000fd0c00780c */ /* 0x000fc80003f04070 */
[----:B------:R-:W-:-:S13]  /*1930*/  ISETP.GT.U32.OR P0, PT, R13, 0xfd, P0 ;  /* 0x000000fd0d00780c */ /* 0x000fda0000704470 */
[----:B------:R-:W-:Y:S01]  /*1940*/  @!P0 MOV R9, RZ ;  /* 0x000000ff00098202 */ /* 0x000fe20000000f00 */
[----:B------:R-:W-:Y:S06]  /*1950*/  @!P0 BRA `(.L_x_13) ;  /* 0x00000000005c8947 */ /* 0x000fec0003800000 */
[----:B------:R-:W-:Y:S02]  /*1960*/  FSETP.GTU.FTZ.AND P1, PT, |R3|, +INF , PT ;  /* 0x7f8000000300780b */ /* 0x000fe40003f3c200 */
[----:B------:R-:W-:-:S04]  /*1970*/  FSETP.GTU.FTZ.AND P0, PT, |R0|, +INF , PT ;  /* 0x7f8000000000780b */ /* 0x000fc80003f1c200 */
[----:B------:R-:W-:-:S13]  /*1980*/  PLOP3.LUT P0, PT, P0, P1, PT, 0xf8, 0x8f ;  /* 0x00000000008f781c */ /* 0x000fda0000703f70 */
[----:B------:R-:W-:Y:S05]  /*1990*/  @P0 BRA `(.L_x_14) ;  /* 0x00000004004c0947 */ /* 0x000fea0003800000 */
[----:B------:R-:W-:-:S13]  /*19a0*/  LOP3.LUT P0, RZ, R10, 0x7fffffff, R5, 0xc8, !PT ;  /* 0x7fffffff0aff7812 */ /* 0x000fda000780c805 */
[----:B------:R-:W-:Y:S05]  /*19b0*/  @!P0 BRA `(.L_x_15) ;  /* 0x00000004003c8947 */ /* 0x000fea0003800000 */
[C---:B------:R-:W-:Y:S02]  /*19c0*/  FSETP.NEU.FTZ.AND P2, PT, |R0|.reuse, +INF , PT ;  /* 0x7f8000000000780b */ /* 0x040fe40003f5d200 */
[----:B------:R-:W-:Y:S02]  /*19d0*/  FSETP.NEU.FTZ.AND P1, PT, |R3|, +INF , PT ;  /* 0x7f8000000300780b */ /* 0x000fe40003f3d200 */
[----:B------:R-:W-:-:S11]  /*19e0*/  FSETP.NEU.FTZ.AND P0, PT, |R0|, +INF , PT ;  /* 0x7f8000000000780b */ /* 0x000fd60003f1d200 */
[----:B------:R-:W-:Y:S05]  /*19f0*/  @!P1 BRA !P2, `(.L_x_15) ;  /* 0x00000004002c9947 */ /* 0x000fea0005000000 */
[----:B------:R-:W-:-:S04]  /*1a00*/  LOP3.LUT P2, RZ, R5, 0x7fffffff, RZ, 0xc0, !PT ;  /* 0x7fffffff05ff7812 */ /* 0x000fc8000784c0ff */
[----:B------:R-:W-:-:S13]  /*1a10*/  PLOP3.LUT P1, PT, P1, P2, PT, 0x2f, 0xf2 ;  /* 0x0000000000f2781c */ /* 0x000fda0000f24577 */
[----:B------:R-:W-:Y:S05]  /*1a20*/  @P1 BRA `(.L_x_16) ;  /* 0x0000000400181947 */ /* 0x000fea0003800000 */
[----:B------:R-:W-:-:S04]  /*1a30*/  LOP3.LUT P1, RZ, R10, 0x7fffffff, RZ, 0xc0, !PT ;  /* 0x7fffffff0aff7812 */ /* 0x000fc8000782c0ff */
[----:B------:R-:W-:-:S13]  /*1a40*/  PLOP3.LUT P0, PT, P0, P1, PT, 0x2f, 0xf2 ;  /* 0x0000000000f2781c */ /* 0x000fda0000702577 */
[----:B------:R-:W-:Y:S05]  /*1a50*/  @P0 BRA `(.L_x_17) ;  /* 0x0000000400000947 */ /* 0x000fea0003800000 */
[----:B------:R-:W-:Y:S02]  /*1a60*/  ISETP.GE.AND P0, PT, R13, RZ, PT ;  /* 0x000000ff0d00720c */ /* 0x000fe40003f06270 */
[----:B------:R-:W-:-:S11]  /*1a70*/  ISETP.GE.AND P1, PT, R12, RZ, PT ;  /* 0x000000ff0c00720c */ /* 0x000fd60003f26270 */
[----:B------:R-:W-:Y:S01]  /*1a80*/  @P0 IMAD.MOV.U32 R9, RZ, RZ, RZ ;  /* 0x000000ffff090224 */ /* 0x000fe200078e00ff */
[----:B------:R-:W-:Y:S01]  /*1a90*/  @!P0 MOV R9, 0xffffffc0 ;  /* 0xffffffc000098802 */ /* 0x000fe20000000f00 */
[----:B------:R-:W-:Y:S01]  /*1aa0*/  @!P0 FFMA R5, R0, 1.84467440737095516160e+19, RZ ;  /* 0x5f80000000058823 */ /* 0x000fe200000000ff */
[----:B------:R-:W-:Y:S02]  /*1ab0*/  @!P1 FFMA R10, R3, 1.84467440737095516160e+19, RZ ;  /* 0x5f800000030a9823 */ /* 0x000fe400000000ff */
[----:B------:R-:W-:-:S07]  /*1ac0*/  @!P1 IADD3 R9, PT, PT, R9, 0x40, RZ ;  /* 0x0000004009099810 */ /* 0x000fce0007ffe0ff */
.L_x_13:
[----:B------:R-:W-:Y:S01]  /*1ad0*/  LEA R3, R7, 0xc0800000, 0x17 ;  /* 0xc080000007037811 */ /* 0x000fe200078eb8ff */
[----:B------:R-:W-:Y:S03]  /*1ae0*/  BSSY.RECONVERGENT B2, `(.L_x_18) ;  /* 0x0000036000027945 */ /* 0x000fe60003800200 */
[----:B------:R-:W-:Y:S01]  /*1af0*/  IADD3 R3, PT, PT, -R3, R10, RZ ;  /* 0x0000000a03037210 */ /* 0x000fe20007ffe1ff */
[----:B------:R-:W-:-:S03]  /*1b00*/  VIADD R10, R14, 0xffffff81 ;  /* 0xffffff810e0a7836 */ /* 0x000fc60000000000 */
[----:B------:R-:W0:Y:S01]  /*1b10*/  MUFU.RCP R12, R3 ;  /* 0x00000003000c7308 */ /* 0x000e220000001000 */
[----:B------:R-:W-:Y:S01]  /*1b20*/  FADD.FTZ R13, -R3, -RZ ;  /* 0x800000ff030d7221 */ /* 0x000fe20000010100 */
[C---:B------:R-:W-:Y:S01]  /*1b30*/  IMAD R0, R10.reuse, -0x800000, R5 ;  /* 0xff8000000a007824 */ /* 0x040fe200078e0205 */
[----:B------:R-:W-:-:S04]  /*1b40*/  IADD3 R10, PT, PT, R10, 0x7f, -R7 ;  /* 0x0000007f0a0a7810 */ /* 0x000fc80007ffe807 */
[----:B------:R-:W-:Y:S01]  /*1b50*/  IADD3 R10, PT, PT, R10, R9, RZ ;  /* 0x000000090a0a7210 */ /* 0x000fe20007ffe0ff */
[----:B0-----:R-:W-:-:S04]  /*1b60*/  FFMA R15, R12, R13, 1 ;  /* 0x3f8000000c0f7423 */ /* 0x001fc8000000000d */
[----:B------:R-:W-:-:S04]  /*1b70*/  FFMA R14, R12, R15, R12 ;  /* 0x0000000f0c0e7223 */ /* 0x000fc8000000000c */
[----:B------:R-:W-:-:S04]  /*1b80*/  FFMA R5, R0, R14, RZ ;  /* 0x0000000e00057223 */ /* 0x000fc800000000ff */
[----:B------:R-:W-:-:S04]  /*1b90*/  FFMA R12, R13, R5, R0 ;  /* 0x000000050d0c7223 */ /* 0x000fc80000000000 */
[----:B------:R-:W-:-:S04]  /*1ba0*/  FFMA R15, R14, R12, R5 ;  /* 0x0000000c0e0f7223 */ /* 0x000fc80000000005 */
[----:B------:R-:W-:-:S04]  /*1bb0*/  FFMA R12, R13, R15, R0 ;  /* 0x0000000f0d0c7223 */ /* 0x000fc80000000000 */
[----:B------:R-:W-:-:S05]  /*1bc0*/  FFMA R5, R14, R12, R15 ;  /* 0x0000000c0e057223 */ /* 0x000fca000000000f */
[----:B------:R-:W-:-:S04]  /*1bd0*/  SHF.R.U32.HI R0, RZ, 0x17, R5 ;  /* 0x00000017ff007819 */ /* 0x000fc80000011605 */
[----:B------:R-:W-:-:S04]  /*1be0*/  LOP3.LUT R0, R0, 0xff, RZ, 0xc0, !PT ;  /* 0x000000ff00007812 */ /* 0x000fc800078ec0ff */
[----:B------:R-:W-:-:S04]  /*1bf0*/  IADD3 R9, PT, PT, R0, R10, RZ ;  /* 0x0000000a00097210 */ /* 0x000fc80007ffe0ff */
[----:B------:R-:W-:-:S04]  /*1c00*/  IADD3 R0, PT, PT, R9, -0x1, RZ ;  /* 0xffffffff09007810 */ /* 0x000fc80007ffe0ff */
[----:B------:R-:W-:-:S13]  /*1c10*/  ISETP.GE.U32.AND P0, PT, R0, 0xfe, PT ;  /* 0x000000fe0000780c */ /* 0x000fda0003f06070 */
[----:B------:R-:W-:Y:S05]  /*1c20*/  @!P0 BRA `(.L_x_19) ;  /* 0x0000000000808947 */ /* 0x000fea0003800000 */
[----:B------:R-:W-:-:S13]  /*1c30*/  ISETP.GT.AND P0, PT, R9, 0xfe, PT ;  /* 0x000000fe0900780c */ /* 0x000fda0003f04270 */
[----:B------:R-:W-:Y:S05]  /*1c40*/  @P0 BRA `(.L_x_20) ;  /* 0x00000000006c0947 */ /* 0x000fea0003800000 */
[----:B------:R-:W-:-:S13]  /*1c50*/  ISETP.GE.AND P0, PT, R9, 0x1, PT ;  /* 0x000000010900780c */ /* 0x000fda0003f06270 */
[----:B------:R-:W-:Y:S05]  /*1c60*/  @P0 BRA `(.L_x_21) ;  /* 0x0000000000740947 */ /* 0x000fea0003800000 */
[----:B------:R-:W-:Y:S02]  /*1c70*/  ISETP.GE.AND P0, PT, R9, -0x18, PT ;  /* 0xffffffe80900780c */ /* 0x000fe40003f06270 */
[----:B------:R-:W-:-:S11]  /*1c80*/  LOP3.LUT R5, R5, 0x80000000, RZ, 0xc0, !PT ;  /* 0x8000000005057812 */ /* 0x000fd600078ec0ff */
[----:B------:R-:W-:Y:S05]  /*1c90*/  @!P0 BRA `(.L_x_21) ;  /* 0x0000000000688947 */ /* 0x000fea0003800000 */
[CCC-:B------:R-:W-:Y:S01]  /*1ca0*/  FFMA.RZ R0, R14.reuse, R12.reuse, R15.reuse ;  /* 0x0000000c0e007223 */ /* 0x1c0fe2000000c00f */
[C---:B------:R-:W-:Y:S02]  /*1cb0*/  VIADD R10, R9.reuse, 0x20 ;  /* 0x00000020090a7836 */ /* 0x040fe40000000000 */
[-CC-:B------:R-:W-:Y:S01]  /*1cc0*/  FFMA.RM R3, R14, R12.reuse, R15.reuse ;  /* 0x0000000c0e037223 */ /* 0x180fe2000000400f */
[C---:B------:R-:W-:Y:S02]  /*1cd0*/  ISETP.NE.AND P2, PT, R9.reuse, RZ, PT ;  /* 0x000000ff0900720c */ /* 0x040fe40003f45270 */
[----:B------:R-:W-:Y:S01]  /*1ce0*/  LOP3.LUT R7, R0, 0x7fffff, RZ, 0xc0, !PT ;  /* 0x007fffff00077812 */ /* 0x000fe200078ec0ff */
[----:B------:R-:W-:Y:S01]  /*1cf0*/  FFMA.RP R0, R14, R12, R15 ;  /* 0x0000000c0e007223 */ /* 0x000fe2000000800f */
[----:B------:R-:W-:Y:S02]  /*1d00*/  ISETP.NE.AND P1, PT, R9, RZ, PT ;  /* 0x000000ff0900720c */ /* 0x000fe40003f25270 */
[----:B------:R-:W-:-:S02]  /*1d10*/  LOP3.LUT R7, R7, 0x800000, RZ, 0xfc, !PT ;  /* 0x0080000007077812 */ /* 0x000fc400078efcff */
[----:B------:R-:W-:Y:S02]  /*1d20*/  IADD3 R9, PT, PT, -R9, RZ, RZ ;  /* 0x000000ff09097210 */ /* 0x000fe40007ffe1ff */
[----:B------:R-:W-:Y:S02]  /*1d30*/  SHF.L.U32 R10, R7, R10, RZ ;  /* 0x0000000a070a7219 */ /* 0x000fe400000006ff */
[----:B------:R-:W-:Y:S02]  /*1d40*/  FSETP.NEU.FTZ.AND P0, PT, R0, R3, PT ;  /* 0x000000030000720b */ /* 0x000fe40003f1d000 */
[----:B------:R-:W-:Y:S02]  /*1d50*/  SEL R0, R9, RZ, P2 ;  /* 0x000000ff09007207 */ /* 0x000fe40001000000 */
[----:B------:R-:W-:Y:S02]  /*1d60*/  ISETP.NE.AND P1, PT, R10, RZ, P1 ;  /* 0x000000ff0a00720c */ /* 0x000fe40000f25270 */
[----:B------:R-:W-:-:S02]  /*1d70*/  SHF.R.U32.HI R0, RZ, R0, R7 ;  /* 0x00000000ff007219 */ /* 0x000fc40000011607 */
[----:B------:R-:W-:Y:S02]  /*1d80*/  PLOP3.LUT P0, PT, P0, P1, PT, 0xf8, 0x8f ;  /* 0x00000000008f781c */ /* 0x000fe40000703f70 */
[----:B------:R-:W-:Y:S02]  /*1d90*/  SHF.R.U32.HI R10, RZ, 0x1, R0 ;  /* 0x00000001ff0a7819 */ /* 0x000fe40000011600 */
[----:B------:R-:W-:-:S04]  /*1da0*/  SEL R3, RZ, 0x1, !P0 ;  /* 0x00000001ff037807 */ /* 0x000fc80004000000 */
[----:B------:R-:W-:-:S04]  /*1db0*/  LOP3.LUT R3, R3, 0x1, R10, 0xf8, !PT ;  /* 0x0000000103037812 */ /* 0x000fc800078ef80a */
[----:B------:R-:W-:-:S04]  /*1dc0*/  LOP3.LUT R3, R3, R0, RZ, 0xc0, !PT ;  /* 0x0000000003037212 */ /* 0x000fc800078ec0ff */
[----:B------:R-:W-:-:S04]  /*1dd0*/  IADD3 R10, PT, PT, R10, R3, RZ ;  /* 0x000000030a0a7210 */ /* 0x000fc80007ffe0ff */
[----:B------:R-:W-:Y:S01]  /*1de0*/  LOP3.LUT R5, R10, R5, RZ, 0xfc, !PT ;  /* 0x000000050a057212 */ /* 0x000fe200078efcff */
[----:B------:R-:W-:Y:S06]  /*1df0*/  BRA `(.L_x_21) ;  /* 0x0000000000107947 */ /* 0x000fec0003800000 */
.L_x_20:
[----:B------:R-:W-:-:S04]  /*1e00*/  LOP3.LUT R5, R5, 0x80000000, RZ, 0xc0, !PT ;  /* 0x8000000005057812 */ /* 0x000fc800078ec0ff */
[----:B------:R-:W-:Y:S01]  /*1e10*/  LOP3.LUT R5, R5, 0x7f800000, RZ, 0xfc, !PT ;  /* 0x7f80000005057812 */ /* 0x000fe200078efcff */
[----:B------:R-:W-:Y:S06]  /*1e20*/  BRA `(.L_x_21) ;  /* 0x0000000000047947 */ /* 0x000fec0003800000 */
.L_x_19:
[----:B------:R-:W-:-:S07]  /*1e30*/  LEA R5, R10, R5, 0x17 ;  /* 0x000000050a057211 */ /* 0x000fce00078eb8ff */
.L_x_21:
[----:B------:R-:W-:Y:S05]  /*1e40*/  BSYNC.RECONVERGENT B2 ;  /* 0x0000000000027941 */ /* 0x000fea0003800200 */
.L_x_18:
[----:B------:R-:W-:Y:S05]  /*1e50*/  BRA `(.L_x_22) ;  /* 0x0000000000207947 */ /* 0x000fea0003800000 */
.L_x_17:
[----:B------:R-:W-:-:S04]  /*1e60*/  LOP3.LUT R5, R10, 0x80000000, R5, 0x48, !PT ;  /* 0x800000000a057812 */ /* 0x000fc800078e4805 */
[----:B------:R-:W-:Y:S01]  /*1e70*/  LOP3.LUT R5, R5, 0x7f800000, RZ, 0xfc, !PT ;  /* 0x7f80000005057812 */ /* 0x000fe200078efcff */
[----:B------:R-:W-:Y:S06]  /*1e80*/  BRA `(.L_x_22) ;  /* 0x0000000000147947 */ /* 0x000fec0003800000 */
.L_x_16:
[----:B------:R-:W-:Y:S01]  /*1e90*/  LOP3.LUT R5, R10, 0x80000000, R5, 0x48, !PT ;  /* 0x800000000a057812 */ /* 0x000fe200078e4805 */
[----:B------:R-:W-:Y:S06]  /*1ea0*/  BRA `(.L_x_22) ;  /* 0x00000000000c7947 */ /* 0x000fec0003800000 */
.L_x_15:
[----:B------:R-:W0:Y:S01]  /*1eb0*/  MUFU.RSQ R5, -QNAN ;  /* 0xffc0000000057908 */ /* 0x000e220000001400 */
[----:B------:R-:W-:Y:S05]  /*1ec0*/  BRA `(.L_x_22) ;  /* 0x0000000000047947 */ /* 0x000fea0003800000 */
.L_x_14:
[----:B------:R-:W-:-:S07]  /*1ed0*/  FADD.FTZ R5, R0, R3 ;  /* 0x0000000300057221 */ /* 0x000fce0000010000 */
.L_x_22:
[----:B------:R-:W-:Y:S05]  /*1ee0*/  BSYNC.RECONVERGENT B1 ;  /* 0x0000000000017941 */ /* 0x000fea0003800200 */
.L_x_12:
[----:B------:R-:W-:-:S04]  /*1ef0*/  HFMA2 R3, -RZ, RZ, 0, 0 ;  /* 0x00000000ff037431 */ /* 0x000fc800000001ff */
[----:B0-----:R-:W-:Y:S05]  /*1f00*/  RET.REL.NODEC R2 `(_Z12compute_moveP7_resultP17curandStateXORWOWP5_sitePjjf) ;  /* 0xffffffe0023c7950 */ /* 0x001fea0003c3ffff */
.L_x_23:
[----:B------:R-:W-:-:S00]  /*1f10*/  BRA `(.L_x_23) ;  /* 0xfffffffc00fc7947 */ /* 0x000fc0000383ffff */
[----:B------:R-:W-:-:S00]  /*1f20*/  NOP ;  /* 0x0000000000007918 */ /* 0x000fc00000000000 */
        /* <DEDUP_REMOVED lines=13> */
.L_x_33:


//--------------------- .text._Z9intit_rngP17curandStateXORWOWj --------------------------
	.section	.text._Z9intit_rngP17curandStateXORWOWj,"ax",@progbits
	.align	128
        .global         _Z9intit_rngP17curandStateXORWOWj
        .type           _Z9intit_rngP17curandStateXORWOWj,@function
        .size           _Z9intit_rngP17curandStateXORWOWj,(.L_x_35 - _Z9intit_rngP17curandStateXORWOWj)
        .other          _Z9intit_rngP17curandStateXORWOWj,@"STO_CUDA_ENTRY STV_DEFAULT"
_Z9intit_rngP17curandStateXORWOWj:
.text._Z9intit_rngP17curandStateXORWOWj:
[----:B------:R-:W-:Y:S01]  /*0000*/  LDC R1, c[0x0][0x37c] ;  /* 0x0000df00ff017b82 */ /* 0x000fe20000000800 */
[----:B------:R-:W0:Y:S07]  /*0010*/  S2R R3, SR_TID.X ;  /* 0x0000000000037919 */ /* 0x000e2e0000002100 */
[----:B------:R-:W1:Y:S01]  /*0020*/  LDC R2, c[0x0][0x388] ;  /* 0x0000e200ff027b82 */ /* 0x000e620000000800 */
[----:B------:R-:W2:Y:S01]  /*0030*/  LDCU.64 UR4, c[0x0][0x358] ;  /* 0x00006b00ff0477ac */ /* 0x000ea20008000a00 */
[----:B------:R-:W-:Y:S01]  /*0040*/  IMAD.MOV.U32 R9, RZ, RZ, -0x75bd8fc ;  /* 0xf8a42704ff097424 */ /* 0x000fe200078e00ff */
[----:B------:R-:W-:Y:S01]  /*0050*/  BSSY.RECONVERGENT B0, `(.L_x_24) ;  /* 0x00000e1000007945 */ /* 0x000fe20003800200 */
[----:B------:R-:W-:-:S04]  /*0060*/  IMAD.MOV.U32 R10, RZ, RZ, -0x23270784 ;  /* 0xdcd8f87cff0a7424 */ /* 0x000fc800078e00ff */
[----:B------:R-:W0:Y:S08]  /*0070*/  S2UR UR6, SR_CTAID.X ;  /* 0x00000000000679c3 */ /* 0x000e300000002500 */
[----:B------:R-:W0:Y:S08]  /*0080*/  LDC R0, c[0x0][0x360] ;  /* 0x0000d800ff007b82 */ /* 0x000e300000000800 */
[----:B------:R-:W3:Y:S01]  /*0090*/  LDC.64 R6, c[0x0][0x380] ;  /* 0x0000e000ff067b82 */ /* 0x000ee20000000a00 */
[----:B-1----:R-:W-:-:S05]  /*00a0*/  LOP3.LUT R2, R2, 0xaad26b49, RZ, 0x3c, !PT ;  /* 0xaad26b4902027812 */ /* 0x002fca00078e3cff */
[----:B------:R-:W-:-:S04]  /*00b0*/  IMAD R2, R2, 0x4182bed5, RZ ;  /* 0x4182bed502027824 */ /* 0x000fc800078e02ff */
[C---:B------:R-:W-:Y:S01]  /*00c0*/  VIADD R4, R2.reuse, 0xd9f6dc18 ;  /* 0xd9f6dc1802047836 */ /* 0x040fe20000000000 */
[C---:B------:R-:W-:Y:S01]  /*00d0*/  LOP3.LUT R8, R2.reuse, 0x159a55e5, RZ, 0x3c, !PT ;  /* 0x159a55e502087812 */ /* 0x040fe200078e3cff */
[C---:B------:R-:W-:Y:S02]  /*00e0*/  VIADD R5, R2.reuse, 0x75bcd15 ;  /* 0x075bcd1502057836 */ /* 0x040fe40000000000 */
[----:B------:R-:W-:Y:S02]  /*00f0*/  VIADD R11, R2, 0x583f19 ;  /* 0x00583f19020b7836 */ /* 0x000fe40000000000 */
[----:B0-----:R-:W-:-:S05]  /*0100*/  IMAD R0, R0, UR6, R3 ;  /* 0x0000000600007c24 */ /* 0x001fca000f8e0203 */
[C---:B------:R-:W-:Y:S01]  /*0110*/  ISETP.NE.AND P0, PT, R0.reuse, RZ, PT ;  /* 0x000000ff0000720c */ /* 0x040fe20003f05270 */
[----:B---3--:R-:W-:-:S05]  /*0120*/  IMAD.WIDE.U32 R6, R0, 0x30, R6 ;  /* 0x0000003000067825 */ /* 0x008fca00078e0006 */
[----:B--2---:R0:W-:Y:S04]  /*0130*/  STG.E.64 desc[UR4][R6.64], R4 ;  /* 0x0000000406007986 */ /* 0x0041e8000c101b04 */
[----:B------:R0:W-:Y:S04]  /*0140*/  STG.E.64 desc[UR4][R6.64+0x8], R8 ;  /* 0x0000080806007986 */ /* 0x0001e8000c101b04 */
[----:B------:R0:W-:Y:S01]  /*0150*/  STG.E.64 desc[UR4][R6.64+0x10], R10 ;  /* 0x0000100a06007986 */ /* 0x0001e2000c101b04 */
[----:B------:R-:W-:Y:S05]  /*0160*/  @!P0 BRA `(.L_x_25) ;  /* 0x0000000c003c8947 */ /* 0x000fea0003800000 */
[----:B------:R-:W-:-:S07]  /*0170*/  CS2R R12, SRZ ;  /* 0x00000000000c7805 */ /* 0x000fce000001ff00 */
.L_x_31:
[----:B-1----:R-:W-:Y:S01]  /*0180*/  LOP3.LUT R2, R0, 0x3, RZ, 0xc0, !PT ;  /* 0x0000000300027812 */ /* 0x002fe200078ec0ff */
[----:B------:R-:W-:Y:S03]  /*0190*/  BSSY.RECONVERGENT B1, `(.L_x_26) ;  /* 0x00000c6000017945 */ /* 0x000fe60003800200 */
[----:B------:R-:W-:-:S04]  /*01a0*/  ISETP.NE.U32.AND P0, PT, R2, RZ, PT ;  /* 0x000000ff0200720c */ /* 0x000fc80003f05070 */
[----:B------:R-:W-:-:S13]  /*01b0*/  ISETP.NE.AND.EX P0, PT, RZ, RZ, PT, P0 ;  /* 0x000000ffff00720c */ /* 0x000fda0003f05300 */
[----:B------:R-:W-:Y:S05]  /*01c0*/  @!P0 BRA `(.L_x_27) ;  /* 0x0000000c00088947 */ /* 0x000fea0003800000 */
[----:B0-----:R-:W0:Y:S01]  /*01d0*/  LDC.64 R8, c[0x4][RZ] ;  /* 0x01000000ff087b82 */ /* 0x001e220000000a00 */
[----:B------:R-:W-:Y:S02]  /*01e0*/  IMAD.MOV.U32 R14, RZ, RZ, RZ ;  /* 0x000000ffff0e7224 */ /* 0x000fe400078e00ff */
[----:B0-----:R-:W-:-:S07]  /*01f0*/  IMAD.WIDE.U32 R8, R12, 0xc80, R8 ;  /* 0x00000c800c087825 */ /* 0x001fce00078e0008 */
.L_x_30:
[----:B-1----:R-:W-:Y:S01]  /*0200*/  IMAD.MOV.U32 R15, RZ, RZ, RZ ;  /* 0x000000ffff0f7224 */ /* 0x002fe200078e00ff */
[----:B------:R-:W-:Y:S01]  /*0210*/  CS2R R2, SRZ ;  /* 0x0000000000027805 */ /* 0x000fe2000001ff00 */
[----:B------:R-:W-:Y:S01]  /*0220*/  IMAD.MOV.U32 R17, RZ, RZ, RZ ;  /* 0x000000ffff117224 */ /* 0x000fe200078e00ff */
[----:B------:R-:W-:-:S07]  /*0230*/  CS2R R4, SRZ ;  /* 0x0000000000047805 */ /* 0x000fce000001ff00 */
.L_x_29:
[----:B------:R-:W-:-:S05]  /*0240*/  IMAD.WIDE.U32 R10, R17, 0x4, R6 ;  /* 0x00000004110a7825 */ /* 0x000fca00078e0006 */
[----:B------:R0:W5:Y:S01]  /*0250*/  LDG.E R16, desc[UR4][R10.64+0x4] ;  /* 0x000004040a107981 */ /* 0x000162000c1e1900 */
[----:B------:R-:W-:-:S07]  /*0260*/  IMAD.MOV.U32 R19, RZ, RZ, RZ ;  /* 0x000000ffff137224 */ /* 0x000fce00078e00ff */
.L_x_28:
[----:B-----5:R-:W-:Y:S01]  /*0270*/  SHF.R.U32.HI R24, RZ, R19, R16 ;  /* 0x00000013ff187219 */ /* 0x020fe20000011610 */
[----:B0-----:R-:W-:-:S03]  /*0280*/  IMAD.SHL.U32 R10, R17, 0x20, RZ ;  /* 0x00000020110a7824 */ /* 0x001fc600078e00ff */
[----:B------:R-:W-:Y:S01]  /*0290*/  LOP3.LUT R11, R24, 0x1, RZ, 0xc0, !PT ;  /* 0x00000001180b7812 */ /* 0x000fe200078ec0ff */
[----:B------:R-:W-:-:S03]  /*02a0*/  IMAD.IADD R10, R10, 0x1, R19 ;  /* 0x000000010a0a7824 */ /* 0x000fc600078e0213 */
[----:B------:R-:W-:Y:S01]  /*02b0*/  ISETP.NE.U32.AND P0, PT, R11, 0x1, PT ;  /* 0x000000010b00780c */ /* 0x000fe20003f05070 */
[----:B------:R-:W-:-:S03]  /*02c0*/  IMAD R11, R10, 0x5, RZ ;  /* 0x000000050a0b7824 */ /* 0x000fc600078e02ff */
[----:B------:R-:W-:Y:S01]  /*02d0*/  R2P PR, R24, 0x7e ;  /* 0x0000007e18007804 */ /* 0x000fe20000000000 */
[----:B------:R-:W-:-:S08]  /*02e0*/  IMAD.WIDE.U32 R10, R11, 0x4, R8 ;  /* 0x000000040b0a7825 */ /* 0x000fd000078e0008 */
[----:B------:R-:W2:Y:S04]  /*02f0*/  @!P0 LDG.E R18, desc[UR4][R10.64] ;  /* 0x000000040a128981 */ /* 0x000ea8000c1e1900 */
[----:B------:R-:W3:Y:S04]  /*0300*/  @!P0 LDG.E R20, desc[UR4][R10.64+0x10] ;  /* 0x000010040a148981 */ /* 0x000ee8000c1e1900 */
[----:B------:R-:W4:Y:S04]  /*0310*/  @P1 LDG.E R22, desc[UR4][R10.64+0x14] ;  /* 0x000014040a161981 */ /* 0x000f28000c1e1900 */
[----:B------:R-:W4:Y:S04]  /*0320*/  @P2 LDG.E R26, desc[UR4][R10.64+0x28] ;  /* 0x000028040a1a2981 */ /* 0x000f28000c1e1900 */
[----:B------:R-:W4:Y:S04]  /*0330*/  @!P0 LDG.E R21, desc[UR4][R10.64+0x4] ;  /* 0x000004040a158981 */ /* 0x000f28000c1e1900 */
[----:B------:R-:W4:Y:S04]  /*0340*/  @!P0 LDG.E R23, desc[UR4][R10.64+0xc] ;  /* 0x00000c040a178981 */ /* 0x000f28000c1e1900 */
[----:B------:R-:W4:Y:S04]  /*0350*/  @P1 LDG.E R25, desc[UR4][R10.64+0x18] ;  /* 0x000018040a191981 */ /* 0x000f28000c1e1900 */
[----:B------:R-:W4:Y:S04]  /*0360*/  @P3 LDG.E R28, desc[UR4][R10.64+0x3c] ;  /* 0x00003c040a1c3981 */ /* 0x000f28000c1e1900 */
[----:B------:R-:W4:Y:S01]  /*0370*/  @P6 LDG.E R27, desc[UR4][R10.64+0x7c] ;  /* 0x00007c040a1b6981 */ /* 0x000f22000c1e1900 */
[----:B--2---:R-:W-:-:S03]  /*0380*/  @!P0 LOP3.LUT R15, R15, R18, RZ, 0x3c, !PT ;  /* 0x000000120f0f8212 */ /* 0x004fc600078e3cff */
[----:B------:R-:W2:Y:S01]  /*0390*/  @!P0 LDG.E R18, desc[UR4][R10.64+0x8] ;  /* 0x000008040a128981 */ /* 0x000ea2000c1e1900 */
[----:B---3--:R-:W-:-:S03]  /*03a0*/  @!P0 LOP3.LUT R3, R3, R20, RZ, 0x3c, !PT ;  /* 0x0000001403038212 */ /* 0x008fc600078e3cff */
[----:B------:R-:W3:Y:S01]  /*03b0*/  @P1 LDG.E R20, desc[UR4][R10.64+0x24] ;  /* 0x000024040a141981 */ /* 0x000ee2000c1e1900 */
[----:B----4-:R-:W-:-:S03]  /*03c0*/  @P1 LOP3.LUT R15, R15, R22, RZ, 0x3c, !PT ;  /* 0x000000160f0f1212 */ /* 0x010fc600078e3cff */
[----:B------:R-:W4:Y:S01]  /*03d0*/  @P2 LDG.E R22, desc[UR4][R10.64+0x38] ;  /* 0x000038040a162981 */ /* 0x000f22000c1e1900 */
[----:B------:R-:W-:-:S03]  /*03e0*/  @P2 LOP3.LUT R15, R15, R26, RZ, 0x3c, !PT ;  /* 0x0000001a0f0f2212 */ /* 0x000fc600078e3cff */
[----:B------:R-:W4:Y:S01]  /*03f0*/  @P4 LDG.E R26, desc[UR4][R10.64+0x50] ;  /* 0x000050040a1a4981 */ /* 0x000f22000c1e1900 */
[----:B------:R-:W-:-:S03]  /*0400*/  @!P0 LOP3.LUT R4, R4, R21, RZ, 0x3c, !PT ;  /* 0x0000001504048212 */ /* 0x000fc600078e3cff */
[----:B------:R-:W4:Y:S01]  /*0410*/  @P1 LDG.E R21, desc[UR4][R10.64+0x20] ;  /* 0x000020040a151981 */ /* 0x000f22000c1e1900 */
[----:B------:R-:W-:-:S03]  /*0420*/  @!P0 LOP3.LUT R2, R2, R23, RZ, 0x3c, !PT ;  /* 0x0000001702028212 */ /* 0x000fc600078e3cff */
[----:B------:R-:W4:Y:S01]  /*0430*/  @P2 LDG.E R23, desc[UR4][R10.64+0x2c] ;  /* 0x00002c040a172981 */ /* 0x000f22000c1e1900 */
[----:B------:R-:W-:-:S03]  /*0440*/  @P1 LOP3.LUT R4, R4, R25, RZ, 0x3c, !PT ;  /* 0x0000001904041212 */ /* 0x000fc600078e3cff */
[----:B------:R-:W4:Y:S01]  /*0450*/  @P2 LDG.E R25, desc[UR4][R10.64+0x34] ;  /* 0x000034040a192981 */ /* 0x000f22000c1e1900 */
[----:B--2---:R-:W-:-:S03]  /*0460*/  @!P0 LOP3.LUT R5, R5, R18, RZ, 0x3c, !PT ;  /* 0x0000001205058212 */ /* 0x004fc600078e3cff */
[----:B------:R-:W2:Y:S01]  /*0470*/  @P1 LDG.E R18, desc[UR4][R10.64+0x1c] ;  /* 0x00001c040a121981 */ /* 0x000ea2000c1e1900 */
[----:B---3--:R-:W-:-:S03]  /*0480*/  @P1 LOP3.LUT R3, R3, R20, RZ, 0x3c, !PT ;  /* 0x0000001403031212 */ /* 0x008fc600078e3cff */
[----:B------:R-:W3:Y:S01]  /*0490*/  @P2 LDG.E R20, desc[UR4][R10.64+0x30] ;  /* 0x000030040a142981 */ /* 0x000ee2000c1e1900 */
[----:B----4-:R-:W-:-:S03]  /*04a0*/  @P2 LOP3.LUT R3, R3, R22, RZ, 0x3c, !PT ;  /* 0x0000001603032212 */ /* 0x010fc600078e3cff */
[----:B------:R-:W4:Y:S01]  /*04b0*/  @P3 LDG.E R22, desc[UR4][R10.64+0x4c] ;  /* 0x00004c040a163981 */ /* 0x000f22000c1e1900 */
[----:B------:R-:W-:-:S04]  /*04c0*/  @P3 LOP3.LUT R15, R15, R28, RZ, 0x3c, !PT ;  /* 0x0000001c0f0f3212 */ /* 0x000fc800078e3cff */
[----:B------:R-:W-:Y:S02]  /*04d0*/  @P4 LOP3.LUT R15, R15, R26, RZ, 0x3c, !PT ;  /* 0x0000001a0f0f4212 */ /* 0x000fe400078e3cff */
[----:B------:R-:W-:Y:S01]  /*04e0*/  @P1 LOP3.LUT R2, R2, R21, RZ, 0x3c, !PT ;  /* 0x0000001502021212 */ /* 0x000fe200078e3cff */
[----:B------:R-:W4:Y:S04]  /*04f0*/  @P5 LDG.E R26, desc[UR4][R10.64+0x64] ;  /* 0x000064040a1a5981 */ /* 0x000f28000c1e1900 */
[----:B------:R-:W4:Y:S01]  /*0500*/  @P3 LDG.E R21, desc[UR4][R10.64+0x40] ;  /* 0x000040040a153981 */ /* 0x000f22000c1e1900 */
[----:B------:R-:W-:Y:S02]  /*0510*/  @P2 LOP3.LUT R4, R4, R23, RZ, 0x3c, !PT ;  /* 0x0000001704042212 */ /* 0x000fe400078e3cff */
[----:B------:R-:W-:Y:S01]  /*0520*/  @P2 LOP3.LUT R2, R2, R25, RZ, 0x3c, !PT ;  /* 0x0000001902022212 */ /* 0x000fe200078e3cff */
[----:B------:R-:W4:Y:S04]  /*0530*/  @P3 LDG.E R23, desc[UR4][R10.64+0x48] ;  /* 0x000048040a173981 */ /* 0x000f28000c1e1900 */
[----:B------:R-:W4:Y:S01]  /*0540*/  @P4 LDG.E R25, desc[UR4][R10.64+0x54] ;  /* 0x000054040a194981 */ /* 0x000f22000c1e1900 */
[----:B--2---:R-:W-:-:S03]  /*0550*/  @P1 LOP3.LUT R5, R5, R18, RZ, 0x3c, !PT ;  /* 0x0000001205051212 */ /* 0x004fc600078e3cff */
[----:B------:R-:W2:Y:S01]  /*0560*/  @P3 LDG.E R18, desc[UR4][R10.64+0x44] ;  /* 0x000044040a123981 */ /* 0x000ea2000c1e1900 */
[----:B---3--:R-:W-:-:S03]  /*0570*/  @P2 LOP3.LUT R5, R5, R20, RZ, 0x3c, !PT ;  /* 0x0000001405052212 */ /* 0x008fc600078e3cff */
[----:B------:R-:W3:Y:S01]  /*0580*/  @P4 LDG.E R20, desc[UR4][R10.64+0x58] ;  /* 0x000058040a144981 */ /* 0x000ee2000c1e1900 */
[----:B----4-:R-:W-:-:S03]  /*0590*/  @P3 LOP3.LUT R3, R3, R22, RZ, 0x3c, !PT ;  /* 0x0000001603033212 */ /* 0x010fc600078e3cff */
[----:B------:R-:W4:Y:S01]  /*05a0*/  @P4 LDG.E R22, desc[UR4][R10.64+0x60] ;  /* 0x000060040a164981 */ /* 0x000f22000c1e1900 */
[----:B------:R-:W-:Y:S02]  /*05b0*/  LOP3.LUT P0, RZ, R24, 0x80, RZ, 0xc0, !PT ;  /* 0x0000008018ff7812 */ /* 0x000fe4000780c0ff */
[----:B------:R-:W-:Y:S02]  /*05c0*/  @P5 LOP3.LUT R15, R15, R26, RZ, 0x3c, !PT ;  /* 0x0000001a0f0f5212 */ /* 0x000fe400078e3cff */
[----:B------:R-:W4:Y:S01]  /*05d0*/  @P6 LDG.E R26, desc[UR4][R10.64+0x78] ;  /* 0x000078040a1a6981 */ /* 0x000f22000c1e1900 */
[----:B------:R-:W-:-:S03]  /*05e0*/  @P3 LOP3.LUT R4, R4, R21, RZ, 0x3c, !PT ;  /* 0x0000001504043212 */ /* 0x000fc600078e3cff */
[----:B------:R-:W4:Y:S01]  /*05f0*/  @P4 LDG.E R21, desc[UR4][R10.64+0x5c] ;  /* 0x00005c040a154981 */ /* 0x000f22000c1e1900 */
[----:B------:R-:W-:-:S03]  /*0600*/  @P3 LOP3.LUT R2, R2, R23, RZ, 0x3c, !PT ;  /* 0x0000001702023212 */ /* 0x000fc600078e3cff */
[----:B------:R-:W4:Y:S01]  /*0610*/  @P5 LDG.E R23, desc[UR4][R10.64+0x68] ;  /* 0x000068040a175981 */ /* 0x000f22000c1e1900 */
[----:B------:R-:W-:-:S03]  /*0620*/  @P4 LOP3.LUT R4, R4, R25, RZ, 0x3c, !PT ;  /* 0x0000001904044212 */ /* 0x000fc600078e3cff */
[----:B------:R-:W4:Y:S01]  /*0630*/  @P5 LDG.E R25, desc[UR4][R10.64+0x70] ;  /* 0x000070040a195981 */ /* 0x000f22000c1e1900 */
[----:B--2---:R-:W-:-:S03]  /*0640*/  @P3 LOP3.LUT R5, R5, R18, RZ, 0x3c, !PT ;  /* 0x0000001205053212 */ /* 0x004fc600078e3cff */
[----:B------:R-:W2:Y:S01]  /*0650*/  @P5 LDG.E R18, desc[UR4][R10.64+0x6c] ;  /* 0x00006c040a125981 */ /* 0x000ea2000c1e1900 */
[----:B---3--:R-:W-:-:S03]  /*0660*/  @P4 LOP3.LUT R5, R5, R20, RZ, 0x3c, !PT ;  /* 0x0000001405054212 */ /* 0x008fc600078e3cff */
[----:B------:R-:W3:Y:S01]  /*0670*/  @P5 LDG.E R20, desc[UR4][R10.64+0x74] ;  /* 0x000074040a145981 */ /* 0x000ee2000c1e1900 */
[----:B----4-:R-:W-:-:S03]  /*0680*/  @P4 LOP3.LUT R3, R3, R22, RZ, 0x3c, !PT ;  /* 0x0000001603034212 */ /* 0x010fc600078e3cff */
[----:B------:R-:W4:Y:S01]  /*0690*/  @P0 LDG.E R22, desc[UR4][R10.64+0x8c] ;  /* 0x00008c040a160981 */ /* 0x000f22000c1e1900 */
[----:B------:R-:W-:-:S03]  /*06a0*/  @P6 LOP3.LUT R15, R15, R26, RZ, 0x3c, !PT ;  /* 0x0000001a0f0f6212 */ /* 0x000fc600078e3cff */
        /* <DEDUP_REMOVED lines=13> */
[----:B------:R-:W-:Y:S02]  /*0780*/  @P6 LOP3.LUT R4, R4, R27, RZ, 0x3c, !PT ;  /* 0x0000001b04046212 */ /* 0x000fe400078e3cff */
[----:B------:R-:W-:Y:S02]  /*0790*/  @P6 LOP3.LUT R2, R2, R21, RZ, 0x3c, !PT ;  /* 0x0000001502026212 */ /* 0x000fe400078e3cff */
[----:B------:R-:W-:Y:S02]  /*07a0*/  @P0 LOP3.LUT R4, R4, R23, RZ, 0x3c, !PT ;  /* 0x0000001704040212 */ /* 0x000fe400078e3cff */
[----:B------:R-:W-:Y:S02]  /*07b0*/  @P0 LOP3.LUT R2, R2, R25, RZ, 0x3c, !PT ;  /* 0x0000001902020212 */ /* 0x000fe400078e3cff */
[----:B--2---:R-:W-:Y:S02]  /*07c0*/  @P6 LOP3.LUT R5, R5, R18, RZ, 0x3c, !PT ;  /* 0x0000001205056212 */ /* 0x004fe400078e3cff */
[----:B---3--:R-:W-:-:S02]  /*07d0*/  @P6 LOP3.LUT R3, R3, R20, RZ, 0x3c, !PT ;  /* 0x0000001403036212 */ /* 0x008fc400078e3cff */
[----:B----4-:R-:W-:Y:S02]  /*07e0*/  @P0 LOP3.LUT R5, R5, R22, RZ, 0x3c, !PT ;  /* 0x0000001605050212 */ /* 0x010fe400078e3cff */
[----:B------:R-:W-:Y:S02]  /*07f0*/  @P0 LOP3.LUT R3, R3, R26, RZ, 0x3c, !PT ;  /* 0x0000001a03030212 */ /* 0x000fe400078e3cff */
[----:B------:R-:W-:-:S13]  /*0800*/  R2P PR, R24.B1, 0x7f ;  /* 0x0000007f18007804 */ /* 0x000fda0000001000 */
[----:B------:R-:W2:Y:S04]  /*0810*/  @P0 LDG.E R18, desc[UR4][R10.64+0xa0] ;  /* 0x0000a0040a120981 */ /* 0x000ea8000c1e1900 */
[----:B------:R-:W3:Y:S04]  /*0820*/  @P1 LDG.E R22, desc[UR4][R10.64+0xb4] ;  /* 0x0000b4040a161981 */ /* 0x000ee8000c1e1900 */
[----:B------:R-:W4:Y:S04]  /*0830*/  @P2 LDG.E R26, desc[UR4][R10.64+0xc8] ;  /* 0x0000c8040a1a2981 */ /* 0x000f28000c1e1900 */
[----:B------:R-:W4:Y:S04]  /*0840*/  @P3 LDG.E R28, desc[UR4][R10.64+0xdc] ;  /* 0x0000dc040a1c3981 */ /* 0x000f28000c1e1900 */
[----:B------:R-:W4:Y:S04]  /*0850*/  @P0 LDG.E R23, desc[UR4][R10.64+0xa4] ;  /* 0x0000a4040a170981 */ /* 0x000f28000c1e1900 */
[----:B------:R-:W4:Y:S04]  /*0860*/  @P0 LDG.E R20, desc[UR4][R10.64+0xa8] ;  /* 0x0000a8040a140981 */ /* 0x000f28000c1e1900 */
[----:B------:R-:W4:Y:S04]  /*0870*/  @P4 LDG.E R25, desc[UR4][R10.64+0xf0] ;  /* 0x0000f0040a194981 */ /* 0x000f28000c1e1900 */
        /* <DEDUP_REMOVED lines=21> */
[----:B------:R-:W-:Y:S02]  /*09d0*/  LOP3.LUT P0, RZ, R24, 0x8000, RZ, 0xc0, !PT ;  /* 0x0000800018ff7812 */ /* 0x000fe4000780c0ff */
[----:B----4-:R-:W-:Y:S01]  /*09e0*/  @P5 LOP3.LUT R15, R15, R26, RZ, 0x3c, !PT ;  /* 0x0000001a0f0f5212 */ /* 0x010fe200078e3cff */
[----:B------:R-:W4:Y:S04]  /*09f0*/  @P3 LDG.E R24, desc[UR4][R10.64+0xe4] ;  /* 0x0000e4040a183981 */ /* 0x000f28000c1e1900 */
[----:B------:R-:W2:Y:S01]  /*0a00*/  @P6 LDG.E R26, desc[UR4][R10.64+0x118] ;  /* 0x000118040a1a6981 */ /* 0x000ea2000c1e1900 */
        /* <DEDUP_REMOVED lines=8> */
[----:B---3--:R-:W-:-:S03]  /*0a90*/  @P2 LOP3.LUT R3, R3, R22, RZ, 0x3c, !PT ;  /* 0x0000001603032212 */ /* 0x008fc600078e3cff */
[----:B------:R-:W3:Y:S01]  /*0aa0*/  @P4 LDG.E R22, desc[UR4][R10.64+0x100] ;  /* 0x000100040a164981 */ /* 0x000ee2000c1e1900 */
[----:B--2---:R-:W-:-:S03]  /*0ab0*/  @P6 LOP3.LUT R15, R15, R26, RZ, 0x3c, !PT ;  /* 0x0000001a0f0f6212 */ /* 0x004fc600078e3cff */
[----:B------:R-:W2:Y:S01]  /*0ac0*/  @P0 LDG.E R26, desc[UR4][R10.64+0x12c] ;  /* 0x00012c040a1a0981 */ /* 0x000ea2000c1e1900 */
[----:B----4-:R-:W-:-:S03]  /*0ad0*/  @P2 LOP3.LUT R2, R2, R23, RZ, 0x3c, !PT ;  /* 0x0000001702022212 */ /* 0x010fc600078e3cff */
[----:B------:R-:W4:Y:S01]  /*0ae0*/  @P4 LDG.E R23, desc[UR4][R10.64+0xfc] ;  /* 0x0000fc040a174981 */ /* 0x000f22000c1e1900 */
[----:B------:R-:W-:-:S03]  /*0af0*/  @P2 LOP3.LUT R5, R5, R20, RZ, 0x3c, !PT ;  /* 0x0000001405052212 */ /* 0x000fc600078e3cff */
[----:B------:R-:W4:Y:S01]  /*0b00*/  @P4 LDG.E R20, desc[UR4][R10.64+0xf8] ;  /* 0x0000f8040a144981 */ /* 0x000f22000c1e1900 */
[----:B------:R-:W-:Y:S02]  /*0b10*/  @P3 LOP3.LUT R2, R2, R27, RZ, 0x3c, !PT ;  /* 0x0000001b02023212 */ /* 0x000fe400078e3cff */
[----:B------:R-:W-:Y:S01]  /*0b20*/  @P3 LOP3.LUT R4, R4, R25, RZ, 0x3c, !PT ;  /* 0x0000001904043212 */ /* 0x000fe200078e3cff */
[----:B------:R-:W4:Y:S01]  /*0b30*/  @P5 LDG.E R27, desc[UR4][R10.64+0x110] ;  /* 0x000110040a1b5981 */ /* 0x000f22000c1e1900 */
[----:B------:R-:W-:-:S03]  /*0b40*/  @P3 LOP3.LUT R5, R5, R24, RZ, 0x3c, !PT ;  /* 0x0000001805053212 */ /* 0x000fc600078e3cff */
[----:B------:R-:W4:Y:S04]  /*0b50*/  @P5 LDG.E R25, desc[UR4][R10.64+0x108] ;  /* 0x000108040a195981 */ /* 0x000f28000c1e1900 */
        /* <DEDUP_REMOVED lines=19> */
[----:B------:R-:W-:-:S05]  /*0c90*/  VIADD R19, R19, 0x10 ;  /* 0x0000001013137836 */ /* 0x000fca0000000000 */
[----:B------:R-:W-:Y:S02]  /*0ca0*/  ISETP.NE.AND P1, PT, R19, 0x20, PT ;  /* 0x000000201300780c */ /* 0x000fe40003f25270 */
[----:B------:R-:W-:Y:S02]  /*0cb0*/  @P5 LOP3.LUT R3, R3, R18, RZ, 0x3c, !PT ;  /* 0x0000001203035212 */ /* 0x000fe400078e3cff */
[----:B------:R-:W-:Y:S02]  /*0cc0*/  @P6 LOP3.LUT R4, R4, R21, RZ, 0x3c, !PT ;  /* 0x0000001504046212 */ /* 0x000fe400078e3cff */
[----:B---3--:R-:W-:-:S04]  /*0cd0*/  @P6 LOP3.LUT R3, R3, R22, RZ, 0x3c, !PT ;  /* 0x0000001603036212 */ /* 0x008fc800078e3cff */
[----:B--2---:R-:W-:Y:S02]  /*0ce0*/  @P0 LOP3.LUT R3, R3, R26, RZ, 0x3c, !PT ;  /* 0x0000001a03030212 */ /* 0x004fe400078e3cff */
[----:B----4-:R-:W-:Y:S02]  /*0cf0*/  @P6 LOP3.LUT R2, R2, R23, RZ, 0x3c, !PT ;  /* 0x0000001702026212 */ /* 0x010fe400078e3cff */
[----:B------:R-:W-:Y:S02]  /*0d00*/  @P6 LOP3.LUT R5, R5, R20, RZ, 0x3c, !PT ;  /* 0x0000001405056212 */ /* 0x000fe400078e3cff */
[----:B------:R-:W-:Y:S02]  /*0d10*/  @P0 LOP3.LUT R2, R2, R27, RZ, 0x3c, !PT ;  /* 0x0000001b02020212 */ /* 0x000fe400078e3cff */
[----:B------:R-:W-:Y:S02]  /*0d20*/  @P0 LOP3.LUT R4, R4, R25, RZ, 0x3c, !PT ;  /* 0x0000001904040212 */ /* 0x000fe400078e3cff */
[----:B------:R-:W-:Y:S01]  /*0d30*/  @P0 LOP3.LUT R5, R5, R24, RZ, 0x3c, !PT ;  /* 0x0000001805050212 */ /* 0x000fe200078e3cff */
[----:B------:R-:W-:Y:S06]  /*0d40*/  @P1 BRA `(.L_x_28) ;  /* 0xfffffff400481947 */ /* 0x000fec000383ffff */
[----:B------:R-:W-:-:S05]  /*0d50*/  VIADD R17, R17, 0x1 ;  /* 0x0000000111117836 */ /* 0x000fca0000000000 */
[----:B------:R-:W-:-:S13]  /*0d60*/  ISETP.NE.AND P0, PT, R17, 0x5, PT ;  /* 0x000000051100780c */ /* 0x000fda0003f05270 */
[----:B------:R-:W-:Y:S05]  /*0d70*/  @P0 BRA `(.L_x_29) ;  /* 0xfffffff400300947 */ /* 0x000fea000383ffff */
[----:B------:R1:W-:Y:S01]  /*0d80*/  STG.E.64 desc[UR4][R6.64+0x8], R4 ;  /* 0x0000080406007986 */ /* 0x0003e2000c101b04 */
[----:B------:R-:W-:Y:S01]  /*0d90*/  VIADD R14, R14, 0x1 ;  /* 0x000000010e0e7836 */ /* 0x000fe20000000000 */
[----:B------:R-:W-:Y:S02]  /*0da0*/  LOP3.LUT R11, R0, 0x3, RZ, 0xc0, !PT ;  /* 0x00000003000b7812 */ /* 0x000fe400078ec0ff */
[----:B------:R1:W-:Y:S02]  /*0db0*/  STG.E.64 desc[UR4][R6.64+0x10], R2 ;  /* 0x0000100206007986 */ /* 0x0003e4000c101b04 */
[----:B------:R-:W-:Y:S02]  /*0dc0*/  ISETP.GE.U32.AND P0, PT, R14, R11, PT ;  /* 0x0000000b0e00720c */ /* 0x000fe40003f06070 */
[----:B------:R1:W-:Y:S11]  /*0dd0*/  STG.E desc[UR4][R6.64+0x4], R15 ;  /* 0x0000040f06007986 */ /* 0x0003f6000c101904 */
[----:B------:R-:W-:Y:S05]  /*0de0*/  @!P0 BRA `(.L_x_30) ;  /* 0xfffffff400048947 */ /* 0x000fea000383ffff */
.L_x_27:
[----:B------:R-:W-:Y:S05]  /*0df0*/  BSYNC.RECONVERGENT B1 ;  /* 0x0000000000017941 */ /* 0x000fea0003800200 */
.L_x_26:
[----:B------:R-:W-:Y:S01]  /*0e00*/  ISETP.GT.U32.AND P0, PT, R0, 0x3, PT ;  /* 0x000000030000780c */ /* 0x000fe20003f04070 */
[----:B------:R-:W-:Y:S01]  /*0e10*/  VIADD R12, R12, 0x1 ;  /* 0x000000010c0c7836 */ /* 0x000fe20000000000 */
[--C-:B------:R-:W-:Y:S02]  /*0e20*/  SHF.R.U64 R0, R0, 0x2, R13.reuse ;  /* 0x0000000200007819 */ /* 0x100fe4000000120d */
[----:B------:R-:W-:Y:S02]  /*0e30*/  ISETP.GT.U32.AND.EX P0, PT, R13, RZ, PT, P0 ;  /* 0x000000ff0d00720c */ /* 0x000fe40003f04100 */
[----:B------:R-:W-:-:S11]  /*0e40*/  SHF.R.U32.HI R13, RZ, 0x2, R13 ;  /* 0x00000002ff0d7819 */ /* 0x000fd6000001160d */
[----:B------:R-:W-:Y:S05]  /*0e50*/  @P0 BRA `(.L_x_31) ;  /* 0xfffffff000c80947 */ /* 0x000fea000383ffff */
.L_x_25:
[----:B------:R-:W-:Y:S05]  /*0e60*/  BSYNC.RECONVERGENT B0 ;  /* 0x0000000000007941 */ /* 0x000fea0003800200 */
.L_x_24:
[----:B------:R-:W-:Y:S04]  /*0e70*/  STG.E.64 desc[UR4][R6.64+0x18], RZ ;  /* 0x000018ff06007986 */ /* 0x000fe8000c101b04 */
[----:B------:R-:W-:Y:S04]  /*0e80*/  STG.E desc[UR4][R6.64+0x20], RZ ;  /* 0x000020ff06007986 */ /* 0x000fe8000c101904 */
[----:B------:R-:W-:Y:S01]  /*0e90*/  STG.E.64 desc[UR4][R6.64+0x28], RZ ;  /* 0x000028ff06007986 */ /* 0x000fe2000c101b04 */
[----:B------:R-:W-:Y:S05]  /*0ea0*/  EXIT ;  /* 0x000000000000794d */ /* 0x000fea0003800000 */
.L_x_32:
        /* <DEDUP_REMOVED lines=13> */
.L_x_35:


//--------------------- .nv.global.init           --------------------------
	.section	.nv.global.init,"aw",@progbits
	.align	4
.nv.global.init:
	.type		mrg32k3aM1SubSeq,@object
	.size		mrg32k3aM1SubSeq,(mrg32k3aM2SubSeq - mrg32k3aM1SubSeq)
mrg32k3aM1SubSeq:
        /*0000*/ 	.byte	0x0b, 0xcc, 0xee, 0x04, 0x73, 0x29, 0x8b, 0x6f, 0xf6, 0x53, 0x03, 0xf6, 0x23, 0xf6, 0xea, 0xda
        /* <DEDUP_REMOVED lines=125> */
	.type		mrg32k3aM2SubSeq,@object
	.size		mrg32k3aM2SubSeq,(mrg32k3aM1 - mrg32k3aM2SubSeq)
mrg32k3aM2SubSeq:
        /* <DEDUP_REMOVED lines=126> */
	.type		mrg32k3aM1,@object
	.size		mrg32k3aM1,(mrg32k3aM1Seq - mrg32k3aM1)
mrg32k3aM1:
        /* <DEDUP_REMOVED lines=144> */
	.type		mrg32k3aM1Seq,@object
	.size		mrg32k3aM1Seq,(mrg32k3aM2 - mrg32k3aM1Seq)
mrg32k3aM1Seq:
        /* <DEDUP_REMOVED lines=144> */
	.type		mrg32k3aM2,@object
	.size		mrg32k3aM2,(mrg32k3aM2Seq - mrg32k3aM2)
mrg32k3aM2:
        /* <DEDUP_REMOVED lines=144> */
	.type		mrg32k3aM2Seq,@object
	.size		mrg32k3aM2Seq,(precalc_xorwow_matrix - mrg32k3aM2Seq)
mrg32k3aM2Seq:
        /* <DEDUP_REMOVED lines=144> */
	.type		precalc_xorwow_matrix,@object
	.size		precalc_xorwow_matrix,(precalc_xorwow_offset_matrix - precalc_xorwow_matrix)
precalc_xorwow_matrix:
        /* <DEDUP_REMOVED lines=6400> */
	.type		precalc_xorwow_offset_matrix,@object
	.size		precalc_xorwow_offset_matrix,(.L_1 - precalc_xorwow_offset_matrix)
precalc_xorwow_offset_matrix:
        /* <DEDUP_REMOVED lines=6400> */
.L_1:


//--------------------- .nv.shared.reserved.0     --------------------------
	.section	.nv.shared.reserved.0,"aw",@nobits
	.weak		__nv_reservedSMEM_offset_0_alias
	.size		__nv_reservedSMEM_offset_0_alias, 0, 64
	.other		__nv_reservedSMEM_offset_0_alias,@"STO_CUDA_RESERVED_SHARED STV_DEFAULT"
__nv_reservedSMEM_offset_0_alias:
	.zero		0
	.zero		64


//--------------------- .nv.constant0._Z12compute_moveP7_resultP17curandStateXORWOWP5_sitePjjf --------------------------
	.section	.nv.constant0._Z12compute_moveP7_resultP17curandStateXORWOWP5_sitePjjf,"a",@progbits
	.sectionflags	@""
	.align	4
.nv.constant0._Z12compute_moveP7_resultP17curandStateXORWOWP5_sitePjjf:
	.zero		936


//--------------------- .nv.constant0._Z9intit_rngP17curandStateXORWOWj --------------------------
	.section	.nv.constant0._Z9intit_rngP17curandStateXORWOWj,"a",@progbits
	.sectionflags	@""
	.align	4
.nv.constant0._Z9intit_rngP17curandStateXORWOWj:
	.zero		908


//--------------------- SYMBOLS --------------------------

	.type		.nv.reservedSmem.offset0,@object
	.size		.nv.reservedSmem.offset0,0x4
